// auto-generated by cutlass_sweep.fmha — config: {"arch": "sm_90", "direction": "fwd", "dtype": "fp16", "head_dim": 512, "mask": "none", "schedule": "tma", "tile_kv": 64, "tile_q": 64}
#include "cutlass/cutlass.h"
#include "cute/tensor.hpp"
#include "cutlass/device_kernel.h"
#include "cutlass/kernel_hardware_info.h"
#include "88_hopper_fmha/collective/fmha_fusion.hpp"
#include "88_hopper_fmha/kernel/fmha_kernel_builder.hpp"

using namespace cute;
using Element = cutlass::half_t;
using TileShape = Shape<_64, _64, _512>;
using StrideQ = cute::tuple<int, _1, cute::tuple<int, int>>;
using StrideK = cute::tuple<int, _1, cute::tuple<int, int>>;
using StrideV = cute::tuple<int, cute::_1, cute::tuple<int, int>>;

using Kernel = typename cutlass::fmha::kernel::FmhaBuilder<
    Element, float, float,
    TileShape, StrideQ, StrideK, StrideV,
    cutlass::fmha::collective::DefaultFusion,
    cutlass::gemm::KernelTma
  >::Kernel;

auto* _anchor = &cutlass::device_kernel<Kernel>;


// ===== COMPILED SASS (sm_90a) =====

	.target	sm_90a

	.elftype	@"ET_EXEC"


//--------------------- .note.nv.tkinfo           --------------------------
	.section	.note.nv.tkinfo,"",@"SHT_NOTE"
	.sectionflags	@"SHF_NOTE_NV_TKINFO"
	.tkinfo
        /*0018*/ 	.word	0x00000002
        /*0030*/ 	.string	""
        /*0030*/ 	.string	"ptxas"
        /*0030*/ 	.string	"Cuda compilation tools, release 13.0, V13.0.88"
        /*0030*/ 	.string	"Build cuda_13.0.r13.0/compiler.36424714_0"
        /*0030*/ 	.string	"-arch sm_90a -m 64 "



//--------------------- .note.nv.cuinfo           --------------------------
	.section	.note.nv.cuinfo,"",@"SHT_NOTE"
	.sectionflags	@"SHF_NOTE_NV_CUINFO"
        /*0018*/ 	.short	0x0002
        /*001a*/ 	.short	0x005a
        /*001c*/ 	.short	0x0082
	.zero		2


//--------------------- .nv.info                  --------------------------
	.section	.nv.info,"",@"SHT_CUDA_INFO"
	.align	4


	//----- nvinfo : EIATTR_REGCOUNT
	.align		4
        /*0000*/ 	.byte	0x04, 0x2f
        /*0002*/ 	.short	(.L_16 - .L_15)
	.align		4
.L_15:
        /*0004*/ 	.word	index@(_ZN7cutlass13device_kernelINS_4fmha6kernel13FmhaKernelTmaINS1_10collective15FmhaMainloopTmaINS_6half_tEfN4cute5tupleIJNS7_1CILi64EEESA_NS9_ILi512EEEEEENS4_13DefaultFusionEJEEENS4_15FmhaFwdEpilogueIS6_fNS8_IJSA_SB_SA_EEEEEJEEEEEvNT_6ParamsE)
        /*0008*/ 	.word	0x000000ff


	//----- nvinfo : EIATTR_FRAME_SIZE
	.align		4
.L_16:
        /*000c*/ 	.byte	0x04, 0x11
        /*000e*/ 	.short	(.L_18 - .L_17)
	.align		4
.L_17:
        /*0010*/ 	.word	index@($__internal_0_$__cuda_sm20_rcp_rn_f32_slowpath)
        /*0014*/ 	.word	0x00000bf8


	//----- nvinfo : EIATTR_FRAME_SIZE
	.align		4
.L_18:
        /*0018*/ 	.byte	0x04, 0x11
        /*001a*/ 	.short	(.L_20 - .L_19)
	.align		4
.L_19:
        /*001c*/ 	.word	index@(_ZN7cutlass13device_kernelINS_4fmha6kernel13FmhaKernelTmaINS1_10collective15FmhaMainloopTmaINS_6half_tEfN4cute5tupleIJNS7_1CILi64EEESA_NS9_ILi512EEEEEENS4_13DefaultFusionEJEEENS4_15FmhaFwdEpilogueIS6_fNS8_IJSA_SB_SA_EEEEEJEEEEEvNT_6ParamsE)
        /*0020*/ 	.word	0x00000bf8


	//----- nvinfo : EIATTR_MIN_STACK_SIZE
	.align		4
.L_20:
        /*0024*/ 	.byte	0x04, 0x12
        /*0026*/ 	.short	(.L_22 - .L_21)
	.align		4
.L_21:
        /*0028*/ 	.word	index@(_ZN7cutlass13device_kernelINS_4fmha6kernel13FmhaKernelTmaINS1_10collective15FmhaMainloopTmaINS_6half_tEfN4cute5tupleIJNS7_1CILi64EEESA_NS9_ILi512EEEEEENS4_13DefaultFusionEJEEENS4_15FmhaFwdEpilogueIS6_fNS8_IJSA_SB_SA_EEEEEJEEEEEvNT_6ParamsE)
        /*002c*/ 	.word	0x00000bf8
.L_22:


//--------------------- .nv.compat                --------------------------
	.section	.nv.compat,"",@"SHT_CUDA_COMPAT_INFO"
	.align	4
        /*0000*/ 	.byte	0x02, 0x09, 0x01, 0x00, 0x02, 0x02, 0x04, 0x00, 0x02, 0x05, 0x05, 0x00, 0x03, 0x07, 0x01, 0x01
        /*0010*/ 	.byte	0x02, 0x03, 0x01, 0x00, 0x02, 0x06, 0x01, 0x00, 0x04, 0x0b, 0x08, 0x00, 0x00, 0x00, 0x00, 0x00
        /*0020*/ 	.byte	0x00, 0x00, 0x00, 0x00


//--------------------- .nv.info._ZN7cutlass13device_kernelINS_4fmha6kernel13FmhaKernelTmaINS1_10collective15FmhaMainloopTmaINS_6half_tEfN4cute5tupleIJNS7_1CILi64EEESA_NS9_ILi512EEEEEENS4_13DefaultFusionEJEEENS4_15FmhaFwdEpilogueIS6_fNS8_IJSA_SB_SA_EEEEEJEEEEEvNT_6ParamsE --------------------------
	.section	.nv.info._ZN7cutlass13device_kernelINS_4fmha6kernel13FmhaKernelTmaINS1_10collective15FmhaMainloopTmaINS_6half_tEfN4cute5tupleIJNS7_1CILi64EEESA_NS9_ILi512EEEEEENS4_13DefaultFusionEJEEENS4_15FmhaFwdEpilogueIS6_fNS8_IJSA_SB_SA_EEEEEJEEEEEvNT_6ParamsE,"",@"SHT_CUDA_INFO"
	.sectionflags	@""
	.align	4


	//----- nvinfo : EIATTR_CUDA_API_VERSION
	.align		4
        /*0000*/ 	.byte	0x04, 0x37
        /*0002*/ 	.short	(.L_24 - .L_23)
.L_23:
        /*0004*/ 	.word	0x00000082


	//----- nvinfo : EIATTR_KPARAM_INFO
	.align		4
.L_24:
        /*0008*/ 	.byte	0x04, 0x17
        /*000a*/ 	.short	(.L_26 - .L_25)
.L_25:
        /*000c*/ 	.word	0x00000000
        /*0010*/ 	.short	0x0000
        /*0012*/ 	.short	0x0070
        /*0014*/ 	.byte	0x00, 0xf0, 0x01, 0x20


	//----- nvinfo : EIATTR_SPARSE_MMA_MASK
	.align		4
.L_26:
        /*0018*/ 	.byte	0x03, 0x50
        /*001a*/ 	.short	0x0000


	//----- nvinfo : EIATTR_MAXREG_COUNT
	.align		4
        /*001c*/ 	.byte	0x03, 0x1b
        /*001e*/ 	.short	0x00ff


	//----- nvinfo : EIATTR_NUM_BARRIERS
	.align		4
        /*0020*/ 	.byte	0x02, 0x4c
        /*0022*/ 	.byte	0x02
	.zero		1


	//----- nvinfo : EIATTR_EXTERNS
	.align		4
        /*0024*/ 	.byte	0x04, 0x0f
        /*0026*/ 	.short	(.L_28 - .L_27)


	//   ....[0]....
	.align		4
.L_27:
        /*0028*/ 	.word	index@(__assertfail)


	//----- nvinfo : EIATTR_ANNOTATIONS
	.align		4
.L_28:
        /*002c*/ 	.byte	0x04, 0x55
        /*002e*/ 	.short	(.L_30 - .L_29)


	//   ....[0]....
.L_29:
        /*0030*/ 	.word	0x00000001
        /*0034*/ 	.byte	0xd0, 0x06, 0x00, 0x00, 0x01, 0x00, 0x00, 0x00, 0xf0, 0x21, 0x00, 0x00, 0x01, 0x00, 0x00, 0x00
        /* <DEDUP_REMOVED lines=987> */
        /*3df4*/ 	.byte	0xf0, 0x79, 0x01, 0x00, 0x01, 0x00, 0x00, 0x00, 0x00, 0x7a, 0x01, 0x00


	//----- nvinfo : EIATTR_MERCURY_ISA_VERSION
	.align		4
.L_30:
        /*3e00*/ 	.byte	0x03, 0x5f
        /*3e02*/ 	.short	0x0101


	//----- nvinfo : EIATTR_COOP_GROUP_MASK_REGIDS
	.align		4
        /*3e04*/ 	.byte	0x04, 0x29
        /*3e06*/ 	.short	(.L_32 - .L_31)


	//   ....[0]....
.L_31:
        /*3e08*/ 	.word	0xffffffff


	//   ....[1]....
        /*3e0c*/ 	.word	0xffffffff


	//   ....[2]....
        /*3e10*/ 	.word	0xffffffff


	//   ....[3]....
        /*3e14*/ 	.word	0xffffffff


	//   ....[4]....
        /*3e18*/ 	.word	0xffffffff


	//   ....[5]....
        /*3e1c*/ 	.word	0xffffffff


	//   ....[6]....
        /*3e20*/ 	.word	0xffffffff


	//   ....[7]....
        /*3e24*/ 	.word	0xffffffff


	//   ....[8]....
        /*3e28*/ 	.word	0xffffffff


	//   ....[9]....
        /*3e2c*/ 	.word	0xffffffff


	//   ....[10]....
        /*3e30*/ 	.word	0xffffffff


	//   ....[11]....
        /*3e34*/ 	.word	0xffffffff


	//   ....[12]....
        /*3e38*/ 	.word	0xffffffff


	//   ....[13]....
        /*3e3c*/ 	.word	0xffffffff


	//   ....[14]....
        /*3e40*/ 	.word	0xffffffff


	//   ....[15]....
        /*3e44*/ 	.word	0xffffffff


	//   ....[16]....
        /*3e48*/ 	.word	0xffffffff


	//----- nvinfo : EIATTR_COOP_GROUP_INSTR_OFFSETS
	.align		4
.L_32:
        /*3e4c*/ 	.byte	0x04, 0x28
        /*3e4e*/ 	.short	(.L_34 - .L_33)


	//   ....[0]....
.L_33:
        /*3e50*/ 	.word	0x00000060


	//   ....[1]....
        /*3e54*/ 	.word	0x000001b0


	//   ....[2]....
        /*3e58*/ 	.word	0x000002f0


	//   ....[3]....
        /*3e5c*/ 	.word	0x000004a0


	//   ....[4]....
        /*3e60*/ 	.word	0x00000650


	//   ....[5]....
        /*3e64*/ 	.word	0x00003ec0


	//   ....[6]....
        /*3e68*/ 	.word	0x00003f00


	//   ....[7]....
        /*3e6c*/ 	.word	0x00003f30


	//   ....[8]....
        /*3e70*/ 	.word	0x00003f60


	//   ....[9]....
        /*3e74*/ 	.word	0x0000c120


	//   ....[10]....
        /*3e78*/ 	.word	0x0000c170


	//   ....[11]....
        /*3e7c*/ 	.word	0x0000c190


	//   ....[12]....
        /*3e80*/ 	.word	0x0000c1d0


	//   ....[13]....
        /*3e84*/ 	.word	0x00014180


	//   ....[14]....
        /*3e88*/ 	.word	0x00014190


	//   ....[15]....
        /*3e8c*/ 	.word	0x000141c0


	//   ....[16]....
        /*3e90*/ 	.word	0x000141d0


	//----- nvinfo : EIATTR_SYSCALL_OFFSETS
	.align		4
.L_34:
        /*3e94*/ 	.byte	0x04, 0x46
        /*3e96*/ 	.short	(.L_36 - .L_35)


	//   ....[0]....
.L_35:
        /*3e98*/ 	.word	0x000165a0


	//   ....[1]....
        /*3e9c*/ 	.word	0x000166c0


	//----- nvinfo : EIATTR_MBARRIER_INSTR_OFFSETS
	.align		4
.L_36:
        /*3ea0*/ 	.byte	0x04, 0x39
        /*3ea2*/ 	.short	(.L_38 - .L_37)


	//   ....[0]....
.L_37:
        /*3ea4*/ 	.word	0x000002c0
        /*3ea8*/ 	.word	0x000000ff
        /*3eac*/ 	.word	0x00050040
        /*3eb0*/ 	.short	0x0100
        /*3eb2*/ 	.byte	0x08
	.zero		1


	//   ....[1]....
        /*3eb4*/ 	.word	0x000002d0
        /*3eb8*/ 	.word	0x000000ff
        /*3ebc*/ 	.word	0x00050048
        /*3ec0*/ 	.short	0x0100
        /*3ec2*/ 	.byte	0x08
	.zero		1


	//   ....[2]....
        /*3ec4*/ 	.word	0x00000410
        /*3ec8*/ 	.word	0x000000ff
        /*3ecc*/ 	.word	0x00050000
        /*3ed0*/ 	.short	0x0100
        /*3ed2*/ 	.byte	0x08
	.zero		1


	//   ....[3]....
        /*3ed4*/ 	.word	0x00000420
        /*3ed8*/ 	.word	0x000000ff
        /*3edc*/ 	.word	0x00050020
        /*3ee0*/ 	.short	0x0100
        /*3ee2*/ 	.byte	0x08
	.zero		1


	//   ....[4]....
        /*3ee4*/ 	.word	0x00000430
        /*3ee8*/ 	.word	0x000000ff
        /*3eec*/ 	.word	0x00050008
        /*3ef0*/ 	.short	0x0100
        /*3ef2*/ 	.byte	0x08
	.zero		1


	//   ....[5]....
        /*3ef4*/ 	.word	0x00000440
        /*3ef8*/ 	.word	0x000000ff
        /*3efc*/ 	.word	0x00050028
        /*3f00*/ 	.short	0x0100
        /*3f02*/ 	.byte	0x08
	.zero		1


	//   ....[6]....
        /*3f04*/ 	.word	0x00000450
        /*3f08*/ 	.word	0x000000ff
        /*3f0c*/ 	.word	0x00050010
        /*3f10*/ 	.short	0x0100
        /*3f12*/ 	.byte	0x08
	.zero		1


	//   ....[7]....
        /*3f14*/ 	.word	0x00000460
        /*3f18*/ 	.word	0x000000ff
        /*3f1c*/ 	.word	0x00050030
        /*3f20*/ 	.short	0x0100
        /*3f22*/ 	.byte	0x08
	.zero		1


	//   ....[8]....
        /*3f24*/ 	.word	0x00000470
        /*3f28*/ 	.word	0x000000ff
        /*3f2c*/ 	.word	0x00050018
        /*3f30*/ 	.short	0x0100
        /*3f32*/ 	.byte	0x08
	.zero		1


	//   ....[9]....
        /*3f34*/ 	.word	0x00000480
        /*3f38*/ 	.word	0x000000ff
        /*3f3c*/ 	.word	0x00050038
        /*3f40*/ 	.short	0x0100
        /*3f42*/ 	.byte	0x08
	.zero		1


	//   ....[10]....
        /*3f44*/ 	.word	0x000005c0
        /*3f48*/ 	.word	0x000000ff
        /*3f4c*/ 	.word	0x00050050
        /*3f50*/ 	.short	0x0100
        /*3f52*/ 	.byte	0x08
	.zero		1


	//   ....[11]....
        /*3f54*/ 	.word	0x000005d0
        /*3f58*/ 	.word	0x000000ff
        /*3f5c*/ 	.word	0x00050070
        /*3f60*/ 	.short	0x0100
        /*3f62*/ 	.byte	0x08
	.zero		1


	//   ....[12]....
        /*3f64*/ 	.word	0x000005e0
        /*3f68*/ 	.word	0x000000ff
        /*3f6c*/ 	.word	0x00050058
        /*3f70*/ 	.short	0x0100
        /*3f72*/ 	.byte	0x08
	.zero		1


	//   ....[13]....
        /*3f74*/ 	.word	0x000005f0
        /*3f78*/ 	.word	0x000000ff
        /*3f7c*/ 	.word	0x00050078
        /*3f80*/ 	.short	0x0100
        /*3f82*/ 	.byte	0x08
	.zero		1


	//   ....[14]....
        /*3f84*/ 	.word	0x00000600
        /*3f88*/ 	.word	0x000000ff
        /*3f8c*/ 	.word	0x00050060
        /*3f90*/ 	.short	0x0100
        /*3f92*/ 	.byte	0x08
	.zero		1


	//   ....[15]....
        /*3f94*/ 	.word	0x00000610
        /*3f98*/ 	.word	0x000000ff
        /*3f9c*/ 	.word	0x00050080
        /*3fa0*/ 	.short	0x0100
        /*3fa2*/ 	.byte	0x08
	.zero		1


	//   ....[16]....
        /*3fa4*/ 	.word	0x00000620
        /*3fa8*/ 	.word	0x000000ff
        /*3fac*/ 	.word	0x00050068
        /*3fb0*/ 	.short	0x0100
        /*3fb2*/ 	.byte	0x08
	.zero		1


	//   ....[17]....
        /*3fb4*/ 	.word	0x00000630
        /*3fb8*/ 	.word	0x000000ff
        /*3fbc*/ 	.word	0x00050088
        /*3fc0*/ 	.short	0x0100
        /*3fc2*/ 	.byte	0x08
	.zero		1


	//   ....[18]....
        /*3fc4*/ 	.word	0x00000770
        /*3fc8*/ 	.word	0x00000005
        /*3fcc*/ 	.word	0x00050048
        /*3fd0*/ 	.short	0x010a
        /*3fd2*/ 	.byte	0x3f
	.zero		1


	//   ....[19]....
        /*3fd4*/ 	.word	0x00000d00
        /*3fd8*/ 	.word	0x00000000
        /*3fdc*/ 	.word	0x00050020
        /*3fe0*/ 	.short	0x010a
        /*3fe2*/ 	.byte	0x3f
	.zero		1


	//   ....[20]....
        /*3fe4*/ 	.word	0x000010f0
        /*3fe8*/ 	.word	0x00000004
        /*3fec*/ 	.word	0x00050020
        /*3ff0*/ 	.short	0x010a
        /*3ff2*/ 	.byte	0x3f
	.zero		1


	//   ....[21]....
        /*3ff4*/ 	.word	0x000015d0
        /*3ff8*/ 	.word	0x00000000
        /*3ffc*/ 	.word	0x00050020
        /*4000*/ 	.short	0x010a
        /*4002*/ 	.byte	0x3f
	.zero		1


	//   ....[22]....
        /*4004*/ 	.word	0x00001a60
        /*4008*/ 	.word	0x00000005
        /*400c*/ 	.word	0x00050020
        /*4010*/ 	.short	0x010a
        /*4012*/ 	.byte	0x3f
	.zero		1


	//   ....[23]....
        /*4014*/ 	.word	0x00001f30
        /*4018*/ 	.word	0x00000002
        /*401c*/ 	.word	0x00050040
        /*4020*/ 	.short	0x010a
        /*4022*/ 	.byte	0x3f
	.zero		1


	//   ....[24]....
        /*4024*/ 	.word	0x00001f90
        /*4028*/ 	.word	0x00000000
        /*402c*/ 	.word	0x00050000
        /*4030*/ 	.short	0x010a
        /*4032*/ 	.byte	0x3f
	.zero		1


	//   ....[25]....
        /*4034*/ 	.word	0x00003d10
        /*4038*/ 	.word	0x00000012
        /*403c*/ 	.word	0x00050008
        /*4040*/ 	.short	0x010a
        /*4042*/ 	.byte	0x3f
	.zero		1


	//   ....[26]....
        /*4044*/ 	.word	0x000098b0
        /*4048*/ 	.word	0x00000000
        /*404c*/ 	.word	0x00000000
        /*4050*/ 	.short	0x0101
        /*4052*/ 	.byte	0x3f
	.zero		1


	//   ....[27]....
        /*4054*/ 	.word	0x00009980
        /*4058*/ 	.word	0x00000000
        /*405c*/ 	.word	0x00050000
        /*4060*/ 	.short	0x010a
        /*4062*/ 	.byte	0x3f
	.zero		1


	//   ....[28]....
        /*4064*/ 	.word	0x0000ba50
        /*4068*/ 	.word	0x00000000
        /*406c*/ 	.word	0x00050020
        /*4070*/ 	.short	0x010a
        /*4072*/ 	.byte	0x3f
	.zero		1


	//   ....[29]....
        /*4074*/ 	.word	0x0000c200
        /*4078*/ 	.word	0x00000003
        /*407c*/ 	.word	0x00000000
        /*4080*/ 	.short	0x0101
        /*4082*/ 	.byte	0x3f
	.zero		1


	//   ....[30]....
        /*4084*/ 	.word	0x0000c240
        /*4088*/ 	.word	0x00000002
        /*408c*/ 	.word	0x00050000
        /*4090*/ 	.short	0x010a
        /*4092*/ 	.byte	0x3f
	.zero		1


	//   ....[31]....
        /*4094*/ 	.word	0x00013ae0
        /*4098*/ 	.word	0x00000000
        /*409c*/ 	.word	0x00000000
        /*40a0*/ 	.short	0x0101
        /*40a2*/ 	.byte	0x3f
	.zero		1


	//   ....[32]....
        /*40a4*/ 	.word	0x00013be0
        /*40a8*/ 	.word	0x00000000
        /*40ac*/ 	.word	0x00050020
        /*40b0*/ 	.short	0x010a
        /*40b2*/ 	.byte	0x3f
	.zero		1


	//   ....[33]....
        /*40b4*/ 	.word	0x0001a130
        /*40b8*/ 	.word	0x00000005
        /*40bc*/ 	.word	0x00050048
        /*40c0*/ 	.short	0x010a
        /*40c2*/ 	.byte	0x3f
	.zero		1


	//   ....[34]....
        /*40c4*/ 	.word	0x0001a180
        /*40c8*/ 	.word	0x00000000
        /*40cc*/ 	.word	0x00050020
        /*40d0*/ 	.short	0x010a
        /*40d2*/ 	.byte	0x3f
	.zero		1


	//   ....[35]....
        /*40d4*/ 	.word	0x0001a1d0
        /*40d8*/ 	.word	0x00000004
        /*40dc*/ 	.word	0x00050020
        /*40e0*/ 	.short	0x010a
        /*40e2*/ 	.byte	0x3f
	.zero		1


	//   ....[36]....
        /*40e4*/ 	.word	0x0001a220
        /*40e8*/ 	.word	0x00000000
        /*40ec*/ 	.word	0x00050020
        /*40f0*/ 	.short	0x010a
        /*40f2*/ 	.byte	0x3f
	.zero		1


	//   ....[37]....
        /*40f4*/ 	.word	0x0001a270
        /*40f8*/ 	.word	0x00000005
        /*40fc*/ 	.word	0x00050020
        /*4100*/ 	.short	0x010a
        /*4102*/ 	.byte	0x3f
	.zero		1


	//   ....[38]....
        /*4104*/ 	.word	0x0001a2f0
        /*4108*/ 	.word	0x00000000
        /*410c*/ 	.word	0x00050040
        /*4110*/ 	.short	0x010a
        /*4112*/ 	.byte	0x3f
	.zero		1


	//   ....[39]....
        /*4114*/ 	.word	0x0001a370
        /*4118*/ 	.word	0x00000000
        /*411c*/ 	.word	0x00050000
        /*4120*/ 	.short	0x010a
        /*4122*/ 	.byte	0x3f
	.zero		1


	//   ....[40]....
        /*4124*/ 	.word	0x0001a3f0
        /*4128*/ 	.word	0x00000010
        /*412c*/ 	.word	0x00050008
        /*4130*/ 	.short	0x010a
        /*4132*/ 	.byte	0x3f
	.zero		1


	//   ....[41]....
        /*4134*/ 	.word	0x0001a440
        /*4138*/ 	.word	0x00000000
        /*413c*/ 	.word	0x00050000
        /*4140*/ 	.short	0x010a
        /*4142*/ 	.byte	0x3f
	.zero		1


	//   ....[42]....
        /*4144*/ 	.word	0x0001a490
        /*4148*/ 	.word	0x00000000
        /*414c*/ 	.word	0x00050020
        /*4150*/ 	.short	0x010a
        /*4152*/ 	.byte	0x3f
	.zero		1


	//   ....[43]....
        /*4154*/ 	.word	0x0001a4e0
        /*4158*/ 	.word	0x00000002
        /*415c*/ 	.word	0x00050000
        /*4160*/ 	.short	0x010a
        /*4162*/ 	.byte	0x3f
	.zero		1


	//   ....[44]....
        /*4164*/ 	.word	0x0001a530
        /*4168*/ 	.word	0x00000000
        /*416c*/ 	.word	0x00050020
        /*4170*/ 	.short	0x010a
        /*4172*/ 	.byte	0x3f
	.zero		1


	//----- nvinfo : EIATTR_NUM_MBARRIERS
	.align		4
.L_38:
        /*4174*/ 	.byte	0x03, 0x38
        /*4176*/ 	.short	0x0012


	//----- nvinfo : EIATTR_EXIT_INSTR_OFFSETS
	.align		4
        /*4178*/ 	.byte	0x04, 0x1c
        /*417a*/ 	.short	(.L_40 - .L_39)


	//   ....[0]....
.L_39:
        /*417c*/ 	.word	0x0001a120


	//----- nvinfo : EIATTR_MAX_THREADS
	.align		4
.L_40:
        /*4180*/ 	.byte	0x04, 0x05
        /*4182*/ 	.short	(.L_42 - .L_41)
.L_41:
        /*4184*/ 	.word	0x00000080
        /*4188*/ 	.word	0x00000001
        /*418c*/ 	.word	0x00000001


	//----- nvinfo : EIATTR_CRS_STACK_SIZE
	.align		4
.L_42:
        /*4190*/ 	.byte	0x04, 0x1e
        /*4192*/ 	.short	(.L_44 - .L_43)
.L_43:
        /*4194*/ 	.word	0x00000000


	//----- nvinfo : EIATTR_CBANK_PARAM_SIZE
	.align		4
.L_44:
        /*4198*/ 	.byte	0x03, 0x19
        /*419a*/ 	.short	0x0870


	//----- nvinfo : EIATTR_PARAM_CBANK
	.align		4
        /*419c*/ 	.byte	0x04, 0x0a
        /*419e*/ 	.short	(.L_46 - .L_45)
	.align		4
.L_45:
        /*41a0*/ 	.word	index@(.nv.constant0._ZN7cutlass13device_kernelINS_4fmha6kernel13FmhaKernelTmaINS1_10collective15FmhaMainloopTmaINS_6half_tEfN4cute5tupleIJNS7_1CILi64EEESA_NS9_ILi512EEEEEENS4_13DefaultFusionEJEEENS4_15FmhaFwdEpilogueIS6_fNS8_IJSA_SB_SA_EEEEEJEEEEEvNT_6ParamsE)
        /*41a4*/ 	.short	0x0210
        /*41a6*/ 	.short	0x0870


	//----- nvinfo : EIATTR_SW_WAR
	.align		4
.L_46:
        /*41a8*/ 	.byte	0x04, 0x36
        /*41aa*/ 	.short	(.L_48 - .L_47)
.L_47:
        /*41ac*/ 	.word	0x00000008
.L_48:


//--------------------- .nv.callgraph             --------------------------
	.section	.nv.callgraph,"",@"SHT_CUDA_CALLGRAPH"
	.align	4
	.sectionentsize	8
	.align		4
        /*0000*/ 	.word	0x00000000
	.align		4
        /*0004*/ 	.word	0xffffffff
	.align		4
        /*0008*/ 	.word	index@(_ZN7cutlass13device_kernelINS_4fmha6kernel13FmhaKernelTmaINS1_10collective15FmhaMainloopTmaINS_6half_tEfN4cute5tupleIJNS7_1CILi64EEESA_NS9_ILi512EEEEEENS4_13DefaultFusionEJEEENS4_15FmhaFwdEpilogueIS6_fNS8_IJSA_SB_SA_EEEEEJEEEEEvNT_6ParamsE)
	.align		4
        /*000c*/ 	.word	index@(__assertfail)
	.align		4
        /*0010*/ 	.word	0x00000000
	.align		4
        /*0014*/ 	.word	0xfffffffe
	.align		4
        /*0018*/ 	.word	0x00000000
	.align		4
        /*001c*/ 	.word	0xfffffffd
	.align		4
        /*0020*/ 	.word	0x00000000
	.align		4
        /*0024*/ 	.word	0xfffffffc


//--------------------- .nv.constant4             --------------------------
	.section	.nv.constant4,"a",@progbits
	.align	8
	.align		8
.nv.constant4:
        /*0000*/ 	.dword	__assertfail
	.align		8
        /*0008*/ 	.dword	__unnamed_1
	.align		8
        /*0010*/ 	.dword	__unnamed_2
	.align		8
        /*0018*/ 	.dword	_ZN39_INTERNAL_1e7ab15f_4_k_cu_33f3b42f_27814cuda3std3__45__cpo5beginE
	.align		8
        /*0020*/ 	.dword	_ZN39_INTERNAL_1e7ab15f_4_k_cu_33f3b42f_27814cuda3std3__45__cpo3endE
	.align		8
        /*0028*/ 	.dword	_ZN39_INTERNAL_1e7ab15f_4_k_cu_33f3b42f_27814cuda3std3__45__cpo6cbeginE
	.align		8
        /*0030*/ 	.dword	_ZN39_INTERNAL_1e7ab15f_4_k_cu_33f3b42f_27814cuda3std3__45__cpo4cendE
	.align		8
        /*0038*/ 	.dword	_ZN39_INTERNAL_1e7ab15f_4_k_cu_33f3b42f_27814cuda3std3__441_GLOBAL__N__1e7ab15f_4_k_cu_33f3b42f_27816ignoreE
	.align		8
        /*0040*/ 	.dword	_ZN39_INTERNAL_1e7ab15f_4_k_cu_33f3b42f_27814cuda3std3__419piecewise_constructE
	.align		8
        /*0048*/ 	.dword	_ZN39_INTERNAL_1e7ab15f_4_k_cu_33f3b42f_27814cuda3std3__48in_placeE
	.align		8
        /*0050*/ 	.dword	_ZN39_INTERNAL_1e7ab15f_4_k_cu_33f3b42f_27814cuda3std6ranges3__45__cpo4swapE
	.align		8
        /*0058*/ 	.dword	_ZN39_INTERNAL_1e7ab15f_4_k_cu_33f3b42f_27814cuda3std6ranges3__45__cpo9iter_moveE
	.align		8
        /*0060*/ 	.dword	_ZN39_INTERNAL_1e7ab15f_4_k_cu_33f3b42f_27814cute7productE
	.align		8
        /*0068*/ 	.dword	_ZN39_INTERNAL_1e7ab15f_4_k_cu_33f3b42f_27814cute1_E
	.align		8
        /*0070*/ 	.dword	$str$23
	.align		8
        /*0078*/ 	.dword	$str$24


//--------------------- .text._ZN7cutlass13device_kernelINS_4fmha6kernel13FmhaKernelTmaINS1_10collective15FmhaMainloopTmaINS_6half_tEfN4cute5tupleIJNS7_1CILi64EEESA_NS9_ILi512EEEEEENS4_13DefaultFusionEJEEENS4_15FmhaFwdEpilogueIS6_fNS8_IJSA_SB_SA_EEEEEJEEEEEvNT_6ParamsE --------------------------
	.section	.text._ZN7cutlass13device_kernelINS_4fmha6kernel13FmhaKernelTmaINS1_10collective15FmhaMainloopTmaINS_6half_tEfN4cute5tupleIJNS7_1CILi64EEESA_NS9_ILi512EEEEEENS4_13DefaultFusionEJEEENS4_15FmhaFwdEpilogueIS6_fNS8_IJSA_SB_SA_EEEEEJEEEEEvNT_6ParamsE,"ax",@progbits
	.align	128
.text._ZN7cutlass13device_kernelINS_4fmha6kernel13FmhaKernelTmaINS1_10collective15FmhaMainloopTmaINS_6half_tEfN4cute5tupleIJNS7_1CILi64EEESA_NS9_ILi512EEEEEENS4_13DefaultFusionEJEEENS4_15FmhaFwdEpilogueIS6_fNS8_IJSA_SB_SA_EEEEEJEEEEEvNT_6ParamsE:
        .type           _ZN7cutlass13device_kernelINS_4fmha6kernel13FmhaKernelTmaINS1_10collective15FmhaMainloopTmaINS_6half_tEfN4cute5tupleIJNS7_1CILi64EEESA_NS9_ILi512EEEEEENS4_13DefaultFusionEJEEENS4_15FmhaFwdEpilogueIS6_fNS8_IJSA_SB_SA_EEEEEJEEEEEvNT_6ParamsE,@function
        .size           _ZN7cutlass13device_kernelINS_4fmha6kernel13FmhaKernelTmaINS1_10collective15FmhaMainloopTmaINS_6half_tEfN4cute5tupleIJNS7_1CILi64EEESA_NS9_ILi512EEEEEENS4_13DefaultFusionEJEEENS4_15FmhaFwdEpilogueIS6_fNS8_IJSA_SB_SA_EEEEEJEEEEEvNT_6ParamsE,(.L_x_104 - _ZN7cutlass13device_kernelINS_4fmha6kernel13FmhaKernelTmaINS1_10collective15FmhaMainloopTmaINS_6half_tEfN4cute5tupleIJNS7_1CILi64EEESA_NS9_ILi512EEEEEENS4_13DefaultFusionEJEEENS4_15FmhaFwdEpilogueIS6_fNS8_IJSA_SB_SA_EEEEEJEEEEEvNT_6ParamsE)
        .other          _ZN7cutlass13device_kernelINS_4fmha6kernel13FmhaKernelTmaINS1_10collective15FmhaMainloopTmaINS_6half_tEfN4cute5tupleIJNS7_1CILi64EEESA_NS9_ILi512EEEEEENS4_13DefaultFusionEJEEENS4_15FmhaFwdEpilogueIS6_fNS8_IJSA_SB_SA_EEEEEJEEEEEvNT_6ParamsE,@"STO_CUDA_ENTRY STV_DEFAULT"
_ZN7cutlass13device_kernelINS_4fmha6kernel13FmhaKernelTmaINS1_10collective15FmhaMainloopTmaINS_6half_tEfN4cute5tupleIJNS7_1CILi64EEESA_NS9_ILi512EEEEEENS4_13DefaultFusionEJEEENS4_15FmhaFwdEpilogueIS6_fNS8_IJSA_SB_SA_EEEEEJEEEEEvNT_6ParamsE:
[----:B------:R-:W1:Y:S01]  /*0000*/  LDC R1, c[0x0][0x28] ;  /* 0x00000a00ff017b82 */ /* 0x000e620000000800 */
[----:B------:R-:W2:Y:S01]  /*0010*/  S2R R7, SR_TID.X ;  /* 0x0000000000077919 */ /* 0x000ea20000002100 */
[----:B------:R-:W-:Y:S01]  /*0020*/  ELECT P0, URZ, PT ;  /* 0x00000000003f782f */ /* 0x000fe20003800000 */
[----:B------:R-:W-:Y:S01]  /*0030*/  BSSY B0, `(.L_x_0) ;  /* 0x0000017000007945 */ /* 0x000fe20003800000 */
[----:B-1----:R-:W-:Y:S02]  /*0040*/  IADD3 R1, R1, -0xbf8, RZ ;  /* 0xfffff40801017810 */ /* 0x002fe40007ffe0ff */
[----:B--2---:R-:W-:-:S05]  /*0050*/  SHF.R.U32.HI R0, RZ, 0x5, R7 ;  /* 0x00000005ff007819 */ /* 0x004fca0000011607 */
[----:B------:R-:W1:Y:S02]  /*0060*/  SHFL.IDX PT, R2, R0, RZ, 0x1f ;  /* 0x00001fff00027589 */ /* 0x000e6400000e0000 */
[----:B-1----:R-:W-:-:S13]  /*0070*/  ISETP.NE.OR P0, PT, R2, RZ, !P0 ;  /* 0x000000ff0200720c */ /* 0x002fda0004705670 */
[----:B------:R-:W-:Y:S05]  /*0080*/  @P0 BRA `(.L_x_1) ;  /* 0x0000000000440947 */ /* 0x000fea0003800000 */
[----:B------:R-:W1:Y:S02]  /*0090*/  LDC.64 R2, c[0x0][0x198] ;  /* 0x00006600ff027b82 */ /* 0x000e640000000a00 */
[C---:B-1----:R-:W-:Y:S02]  /*00a0*/  IADD3 R4, P0, R2.reuse, 0xf0, RZ ;  /* 0x000000f002047810 */ /* 0x042fe40007f1e0ff */
[C---:B------:R-:W-:Y:S02]  /*00b0*/  IADD3 R5, P1, R2.reuse, 0x1f0, RZ ;  /* 0x000001f002057810 */ /* 0x040fe40007f3e0ff */
[----:B------:R-:W-:Y:S02]  /*00c0*/  IADD3 R6, P2, R2, 0x2f0, RZ ;  /* 0x000002f002067810 */ /* 0x000fe40007f5e0ff */
[----:B------:R-:W-:Y:S01]  /*00d0*/  R2UR UR4, R4 ;  /* 0x00000000040472ca */ /* 0x000fe200000e0000 */
[--C-:B------:R-:W-:Y:S01]  /*00e0*/  IMAD.X R4, RZ, RZ, R3.reuse, P0 ;  /* 0x000000ffff047224 */ /* 0x100fe200000e0603 */
[----:B------:R-:W-:Y:S01]  /*00f0*/  R2UR UR6, R5 ;  /* 0x00000000050672ca */ /* 0x000fe200000e0000 */
[----:B------:R-:W-:Y:S01]  /*0100*/  IMAD.X R2, RZ, RZ, R3, P2 ;  /* 0x000000ffff027224 */ /* 0x000fe200010e0603 */
[----:B------:R-:W-:-:S02]  /*0110*/  IADD3.X R5, RZ, R3, RZ, P1, !PT ;  /* 0x00000003ff057210 */ /* 0x000fc40000ffe4ff */
[----:B------:R-:W-:Y:S02]  /*0120*/  R2UR UR5, R4 ;  /* 0x00000000040572ca */ /* 0x000fe400000e0000 */
[----:B------:R-:W-:Y:S02]  /*0130*/  R2UR UR7, R5 ;  /* 0x00000000050772ca */ /* 0x000fe400000e0000 */
[----:B------:R-:W-:Y:S02]  /*0140*/  R2UR UR8, R6 ;  /* 0x00000000060872ca */ /* 0x000fe400000e0000 */
[----:B------:R-:W-:-:S07]  /*0150*/  R2UR UR9, R2 ;  /* 0x00000000020972ca */ /* 0x000fce00000e0000 */
[----:B------:R1:W-:Y:S02]  /*0160*/  UTMACCTL.PF [UR4] ;  /* 0x00000000040079b9 */ /* 0x0003e40008040000 */
[----:B------:R1:W-:Y:S04]  /*0170*/  UTMACCTL.PF [UR6] ;  /* 0x00000000060079b9 */ /* 0x0003e80008040000 */
[----:B------:R1:W-:Y:S02]  /*0180*/  UTMACCTL.PF [UR8] ;  /* 0x00000000080079b9 */ /* 0x0003e40008040000 */
[----:B-1----:R-:W-:Y:S01]  /*0190*/  NOP ;  /* 0x0000000000007918 */ /* 0x002fe20000000000 */
.L_x_1:
[----:B------:R-:W-:Y:S05]  /*01a0*/  BSYNC B0 ;  /* 0x0000000000007941 */ /* 0x000fea0003800000 */
.L_x_0:
[----:B------:R-:W1:Y:S02]  /*01b0*/  SHFL.IDX PT, R2, R0, RZ, 0x1f ;  /* 0x00001fff00027589 */ /* 0x000e6400000e0000 */
[----:B-1----:R-:W-:-:S13]  /*01c0*/  ISETP.NE.AND P0, PT, R2, RZ, PT ;  /* 0x000000ff0200720c */ /* 0x002fda0003f05270 */
[----:B------:R-:W-:Y:S05]  /*01d0*/  @P0 BRA `(.L_x_2) ;  /* 0x0000000000440947 */ /* 0x000fea0003800000 */
[----:B------:R-:W-:Y:S01]  /*01e0*/  ELECT P0, URZ, PT ;  /* 0x00000000003f782f */ /* 0x000fe20003800000 */
[----:B------:R-:W-:Y:S01]  /*01f0*/  UMOV UR4, 0x1 ;  /* 0x0000000100047882 */ /* 0x000fe20000000000 */
[----:B------:R-:W-:Y:S01]  /*0200*/  UMOV UR6, 0x80 ;  /* 0x0000008000067882 */ /* 0x000fe20000000000 */
[----:B------:R-:W-:-:S04]  /*0210*/  UIADD3 UR4, -UR4, 0x100000, URZ ;  /* 0x0010000004047890 */ /* 0x000fc8000fffe13f */
[----:B------:R-:W-:Y:S02]  /*0220*/  USHF.L.U32 UR5, UR4, 0xb, URZ ;  /* 0x0000000b04057899 */ /* 0x000fe4000800063f */
[----:B------:R-:W-:Y:S02]  /*0230*/  USHF.L.U32 UR4, UR4, 0x1, URZ ;  /* 0x0000000104047899 */ /* 0x000fe4000800063f */
[----:B------:R-:W-:-:S04]  /*0240*/  UIADD3 UR6, -UR6, 0x100000, URZ ;  /* 0x0010000006067890 */ /* 0x000fc8000fffe13f */
[----:B------:R-:W-:Y:S02]  /*0250*/  USHF.L.U32 UR7, UR6, 0xb, URZ ;  /* 0x0000000b06077899 */ /* 0x000fe4000800063f */
[----:B------:R-:W-:Y:S01]  /*0260*/  USHF.L.U32 UR6, UR6, 0x1, URZ ;  /* 0x0000000106067899 */ /* 0x000fe2000800063f */
[----:B------:R-:W1:Y:S01]  /*0270*/  @P0 S2R R3, SR_CgaCtaId ;  /* 0x0000000000030919 */ /* 0x000e620000008800 */
[----:B------:R-:W-:-:S04]  /*0280*/  @P0 MOV R2, 0x400 ;  /* 0x0000040000020802 */ /* 0x000fc80000000f00 */
[----:B-1----:R-:W-:-:S04]  /*0290*/  @P0 LEA R2, R3, R2, 0x18 ;  /* 0x0000000203020211 */ /* 0x002fc800078ec0ff */
[----:B------:R-:W-:Y:S01]  /*02a0*/  @P0 R2UR UR8, R2 ;  /* 0x00000000020802ca */ /* 0x000fe200000e0000 */
[----:B------:R-:W1:-:S12]  /*02b0*/  FENCE.VIEW.ASYNC.S ;  /* 0x00000000000073c6 */ /* 0x000e580000000000 */
[----:B-1----:R1:W2:Y:S01]  /*02c0*/  SYNCS.EXCH.64 URZ, [UR8+0x50040], UR4 ;  /* 0x05004004083f75b2 */ /* 0x0022a20008000100 */
[----:B------:R1:W3:Y:S01]  /*02d0*/  SYNCS.EXCH.64 URZ, [UR8+0x50048], UR6 ;  /* 0x05004806083f75b2 */ /* 0x0002e20008000100 */
[----:B------:R-:W-:Y:S01]  /*02e0*/  NOP ;  /* 0x0000000000007918 */ /* 0x000fe20000000000 */
.L_x_2:
[----:B------:R-:W4:Y:S01]  /*02f0*/  SHFL.IDX PT, R2, R0, RZ, 0x1f ;  /* 0x00001fff00027589 */ /* 0x000f2200000e0000 */
[----:B------:R-:W-:Y:S01]  /*0300*/  NOP ;  /* 0x0000000000007918 */ /* 0x000fe20000000000 */
[----:B----4-:R-:W-:-:S13]  /*0310*/  ISETP.NE.AND P0, PT, R2, RZ, PT ;  /* 0x000000ff0200720c */ /* 0x010fda0003f05270 */
[----:B------:R-:W-:Y:S05]  /*0320*/  @P0 BRA `(.L_x_3) ;  /* 0x00000000005c0947 */ /* 0x000fea0003800000 */
[----:B------:R-:W-:Y:S01]  /*0330*/  ELECT P0, URZ, PT ;  /* 0x00000000003f782f */ /* 0x000fe20003800000 */
[----:B-1----:R-:W-:Y:S01]  /*0340*/  UMOV UR4, 0x1 ;  /* 0x0000000100047882 */ /* 0x002fe20000000000 */
        /* <DEDUP_REMOVED lines=12> */
[----:B-1----:R4:W1:Y:S01]  /*0410*/  SYNCS.EXCH.64 URZ, [UR8+0x50000], UR4 ;  /* 0x05000004083f75b2 */ /* 0x0028620008000100 */
[----:B------:R4:W1:Y:S01]  /*0420*/  SYNCS.EXCH.64 URZ, [UR8+0x50020], UR6 ;  /* 0x05002006083f75b2 */ /* 0x0008620008000100 */
[----:B------:R4:W1:Y:S01]  /*0430*/  SYNCS.EXCH.64 URZ, [UR8+0x50008], UR4 ;  /* 0x05000804083f75b2 */ /* 0x0008620008000100 */
[----:B------:R4:W1:Y:S01]  /*0440*/  SYNCS.EXCH.64 URZ, [UR8+0x50028], UR6 ;  /* 0x05002806083f75b2 */ /* 0x0008620008000100 */
[----:B------:R4:W1:Y:S01]  /*0450*/  SYNCS.EXCH.64 URZ, [UR8+0x50010], UR4 ;  /* 0x05001004083f75b2 */ /* 0x0008620008000100 */
[----:B------:R4:W1:Y:S01]  /*0460*/  SYNCS.EXCH.64 URZ, [UR8+0x50030], UR6 ;  /* 0x05003006083f75b2 */ /* 0x0008620008000100 */
[----:B------:R4:W1:Y:S01]  /*0470*/  SYNCS.EXCH.64 URZ, [UR8+0x50018], UR4 ;  /* 0x05001804083f75b2 */ /* 0x0008620008000100 */
[----:B------:R4:W1:Y:S02]  /*0480*/  SYNCS.EXCH.64 URZ, [UR8+0x50038], UR6 ;  /* 0x05003806083f75b2 */ /* 0x0008640008000100 */
[----:B----4-:R-:W-:Y:S01]  /*0490*/  NOP ;  /* 0x0000000000007918 */ /* 0x010fe20000000000 */
.L_x_3:
        /* <DEDUP_REMOVED lines=27> */
.L_x_4:
[----:B------:R-:W4:Y:S01]  /*0650*/  SHFL.IDX PT, R0, R0, RZ, 0x1f ;  /* 0x00001fff00007589 */ /* 0x000f2200000e0000 */
[----:B------:R-:W-:Y:S01]  /*0660*/  ELECT P0, URZ, PT ;  /* 0x00000000003f782f */ /* 0x000fe20003800000 */
[----:B------:R-:W-:Y:S01]  /*0670*/  NOP ;  /* 0x0000000000007918 */ /* 0x000fe20000000000 */
[----:B------:R-:W1:Y:S01]  /*0680*/  S2UR UR36, SR_CTAID.Y ;  /* 0x00000000002479c3 */ /* 0x000e620000002600 */
[----:B------:R-:W-:Y:S01]  /*0690*/  BSSY B0, `(.L_x_5) ;  /* 0x000004e000007945 */ /* 0x000fe20003800000 */
[----:B------:R-:W-:Y:S02]  /*06a0*/  MOV R192, RZ ;  /* 0x000000ff00c07202 */ /* 0x000fe40000000f00 */
[----:B------:R-:W-:-:S04]  /*06b0*/  LOP3.LUT R4, R7, 0x7f, RZ, 0xc0, !PT ;  /* 0x0000007f07047812 */ /* 0x000fc800078ec0ff */
[----:B------:R-:W1:Y:S01]  /*06c0*/  S2UR UR37, SR_CTAID.Z ;  /* 0x00000000002579c3 */ /* 0x000e620000002700 */
[----:B----4-:R4:W-:Y:S07]  /*06d0*/  STL [R1+0x230], R0 ;  /* 0x0002300001007387 */ /* 0x0109ee0000100800 */
[----:B-123--:R-:W-:Y:S01]  /*06e0*/  BAR.SYNC.DEFER_BLOCKING 0x0 ;  /* 0x0000000000007b1d */ /* 0x00efe20000010000 */
[----:B------:R-:W-:-:S13]  /*06f0*/  ISETP.EQ.AND P1, PT, R0, RZ, P0 ;  /* 0x000000ff0000720c */ /* 0x000fda0000722270 */
[----:B----4-:R-:W-:Y:S05]  /*0700*/  @!P1 BRA `(.L_x_6) ;  /* 0x0000000400189947 */ /* 0x010fea0003800000 */
[----:B------:R-:W1:Y:S01]  /*0710*/  S2R R3, SR_CgaCtaId ;  /* 0x0000000000037919 */ /* 0x000e620000008800 */
[----:B------:R-:W-:Y:S01]  /*0720*/  MOV R0, 0x400 ;  /* 0x0000040000007802 */ /* 0x000fe20000000f00 */
[----:B------:R-:W-:Y:S01]  /*0730*/  IMAD.MOV.U32 R2, RZ, RZ, 0x1 ;  /* 0x00000001ff027424 */ /* 0x000fe200078e00ff */
[----:B------:R-:W-:Y:S02]  /*0740*/  ISETP.NE.AND P3, PT, R4, RZ, PT ;  /* 0x000000ff0400720c */ /* 0x000fe40003f65270 */
[----:B-1----:R-:W-:Y:S02]  /*0750*/  LEA R5, R3, R0, 0x18 ;  /* 0x0000000003057211 */ /* 0x002fe400078ec0ff */
[----:B------:R-:W-:-:S04]  /*0760*/  SHF.L.U32 R0, R2, 0x1f, RZ ;  /* 0x0000001f02007819 */ /* 0x000fc800000006ff */
[----:B------:R-:W1:Y:S02]  /*0770*/  SYNCS.PHASECHK.TRANS64.TRYWAIT P2, [R5+URZ+0x50048], R0 ;  /* 0x05004800050075a7 */ /* 0x000e64000804017f */
[----:B-1----:R-:W-:Y:S05]  /*0780*/  @!P2 BRA `(.L_x_7) ;  /* 0x000001980068a947 */ /* 0x002fea0003800000 */
.L_x_87:
[----:B------:R-:W-:Y:S05]  /*0790*/  @P3 BRA `(.L_x_8) ;  /* 0x0000000000183947 */ /* 0x000fea0003800000 */
[----:B------:R-:W2:Y:S01]  /*07a0*/  S2R R2, SR_TID.X ;  /* 0x0000000000027919 */ /* 0x000ea20000002100 */
[----:B-1----:R-:W-:-:S04]  /*07b0*/  MOV R0, 0x10000 ;  /* 0x0001000000007802 */ /* 0x002fc80000000f00 */
[----:B------:R3:W-:Y:S01]  /*07c0*/  SYNCS.ARRIVE.TRANS64 RZ, [R5+URZ+0x50040], R0 ;  /* 0x0500400005ff79a7 */ /* 0x0007e2000800003f */
[----:B--2---:R-:W-:-:S13]  /*07d0*/  LOP3.LUT P2, RZ, R2, 0x1f, RZ, 0xc0, !PT ;  /* 0x0000001f02ff7812 */ /* 0x004fda000784c0ff */
[----:B---3--:R-:W-:Y:S05]  /*07e0*/  @!P2 BRA `(.L_x_8) ;  /* 0x000000000004a947 */ /* 0x008fea0003800000 */
[----:B------:R-:W-:Y:S01]  /*07f0*/  BPT.TRAP 0x1 ;  /* 0x000000040000795c */ /* 0x000fe20000300000 */
.L_x_8:
[----:B------:R-:W1:Y:S01]  /*0800*/  LDC.64 R2, c[0x0][0x198] ;  /* 0x00006600ff027b82 */ /* 0x000e620000000a00 */
[----:B------:R-:W-:Y:S01]  /*0810*/  R2UR UR8, R5 ;  /* 0x00000000050872ca */ /* 0x000fe200000e0000 */
[----:B------:R-:W-:Y:S01]  /*0820*/  UMOV UR6, 0x0 ;  /* 0x0000000000067882 */ /* 0x000fe20000000000 */
[----:B------:R-:W-:Y:S01]  /*0830*/  UMOV UR7, 0x10000000 ;  /* 0x1000000000077882 */ /* 0x000fe20000000000 */
[----:B------:R-:W-:Y:S01]  /*0840*/  UMOV UR10, URZ ;  /* 0x0000003f000a7c82 */ /* 0x000fe20008000000 */
[----:B------:R-:W-:Y:S01]  /*0850*/  UMOV UR12, UR36 ;  /* 0x00000024000c7c82 */ /* 0x000fe20008000000 */
[----:B------:R-:W-:Y:S01]  /*0860*/  UMOV UR13, UR37 ;  /* 0x00000025000d7c82 */ /* 0x000fe20008000000 */
[----:B------:R-:W-:Y:S01]  /*0870*/  UMOV UR18, 0x40 ;  /* 0x0000004000127882 */ /* 0x000fe20000000000 */
[----:B------:R-:W2:Y:S01]  /*0880*/  S2UR UR11, SR_CTAID.X ;  /* 0x00000000000b79c3 */ /* 0x000ea20000002500 */
[----:B------:R-:W-:Y:S01]  /*0890*/  UMOV UR20, UR36 ;  /* 0x0000002400147c82 */ /* 0x000fe20008000000 */
[----:B------:R-:W-:Y:S01]  /*08a0*/  UMOV UR21, UR37 ;  /* 0x0000002500157c82 */ /* 0x000fe20008000000 */
[----:B------:R-:W-:Y:S01]  /*08b0*/  UMOV UR50, 0x80 ;  /* 0x0000008000327882 */ /* 0x000fe20000000000 */
[----:B------:R-:W-:Y:S01]  /*08c0*/  UMOV UR52, UR36 ;  /* 0x0000002400347c82 */ /* 0x000fe20008000000 */
[----:B------:R-:W-:Y:S01]  /*08d0*/  UMOV UR53, UR37 ;  /* 0x0000002500357c82 */ /* 0x000fe20008000000 */
[----:B------:R-:W-:-:S02]  /*08e0*/  UIADD3 UR9, UR8, 0x50040, URZ ;  /* 0x0005004008097890 */ /* 0x000fc4000fffe03f */
[----:B------:R-:W-:Y:S02]  /*08f0*/  UIADD3 UR16, UR8, 0x2000, URZ ;  /* 0x0000200008107890 */ /* 0x000fe4000fffe03f */
[----:B------:R-:W-:Y:S02]  /*0900*/  UIADD3 UR48, UR8, 0x4000, URZ ;  /* 0x0000400008307890 */ /* 0x000fe4000fffe03f */
[----:B------:R-:W-:Y:S01]  /*0910*/  UIADD3 UR40, UR8, 0x6000, URZ ;  /* 0x0000600008287890 */ /* 0x000fe2000fffe03f */
[----:B------:R-:W-:Y:S01]  /*0920*/  UMOV UR17, UR9 ;  /* 0x0000000900117c82 */ /* 0x000fe20008000000 */
[----:B------:R-:W-:Y:S01]  /*0930*/  UIADD3 UR32, UR8, 0x8000, URZ ;  /* 0x0000800008207890 */ /* 0x000fe2000fffe03f */
[----:B-1----:R-:W-:Y:S01]  /*0940*/  IADD3 R0, P2, R2, 0xf0, RZ ;  /* 0x000000f002007810 */ /* 0x002fe20007f5e0ff */
[----:B------:R-:W-:Y:S01]  /*0950*/  UIADD3 UR24, UR8, 0xa000, URZ ;  /* 0x0000a00008187890 */ /* 0x000fe2000fffe03f */
[----:B------:R-:W-:Y:S02]  /*0960*/  UMOV UR49, UR9 ;  /* 0x0000000900317c82 */ /* 0x000fe40008000000 */
[----:B------:R-:W-:Y:S01]  /*0970*/  R2UR UR4, R0 ;  /* 0x00000000000472ca */ /* 0x000fe200000e0000 */
[----:B------:R-:W-:Y:S01]  /*0980*/  IMAD.X R2, RZ, RZ, R3, P2 ;  /* 0x000000ffff027224 */ /* 0x000fe200010e0603 */
[----:B------:R-:W-:Y:S01]  /*0990*/  UMOV UR42, 0xc0 ;  /* 0x000000c0002a7882 */ /* 0x000fe20000000000 */
[----:B------:R-:W-:Y:S01]  /*09a0*/  UMOV UR44, UR36 ;  /* 0x00000024002c7c82 */ /* 0x000fe20008000000 */
[----:B--2---:R-:W-:-:S02]  /*09b0*/  USHF.L.U32 UR11, UR11, 0x6, URZ ;  /* 0x000000060b0b7899 */ /* 0x004fc4000800063f */
[----:B------:R-:W-:Y:S01]  /*09c0*/  R2UR UR5, R2 ;  /* 0x00000000020572ca */ /* 0x000fe200000e0000 */
[----:B------:R-:W-:Y:S01]  /*09d0*/  UMOV UR45, UR37 ;  /* 0x00000025002d7c82 */ /* 0x000fe20008000000 */
[----:B------:R-:W-:Y:S01]  /*09e0*/  UMOV UR41, UR9 ;  /* 0x0000000900297c82 */ /* 0x000fe20008000000 */
[----:B------:R-:W-:Y:S01]  /*09f0*/  UMOV UR34, 0x100 ;  /* 0x0000010000227882 */ /* 0x000fe20000000000 */
[----:B------:R-:W-:Y:S01]  /*0a00*/  UMOV UR33, UR9 ;  /* 0x0000000900217c82 */ /* 0x000fe20008000000 */
[----:B------:R-:W-:Y:S01]  /*0a10*/  UMOV UR19, UR11 ;  /* 0x0000000b00137c82 */ /* 0x000fe20008000000 */
[----:B------:R-:W-:Y:S01]  /*0a20*/  UMOV UR51, UR11 ;  /* 0x0000000b00337c82 */ /* 0x000fe20008000000 */
[----:B------:R-:W-:Y:S01]  /*0a30*/  UMOV UR43, UR11 ;  /* 0x0000000b002b7c82 */ /* 0x000fe20008000000 */
[----:B------:R-:W-:Y:S01]  /*0a40*/  UMOV UR35, UR11 ;  /* 0x0000000b00237c82 */ /* 0x000fe20008000000 */
[----:B------:R-:W-:Y:S01]  /*0a50*/  UMOV UR26, 0x140 ;  /* 0x00000140001a7882 */ /* 0x000fe20000000000 */
[----:B------:R-:W-:Y:S01]  /*0a60*/  UMOV UR28, UR36 ;  /* 0x00000024001c7c82 */ /* 0x000fe20008000000 */
[----:B------:R-:W-:Y:S01]  /*0a70*/  UMOV UR29, UR37 ;  /* 0x00000025001d7c82 */ /* 0x000fe20008000000 */
[----:B------:R-:W-:Y:S01]  /*0a80*/  UMOV UR25, UR9 ;  /* 0x0000000900197c82 */ /* 0x000fe20008000000 */
[----:B------:R1:W-:Y:S01]  /*0a90*/  UTMALDG.4D [UR8], [UR4], desc[UR6] ;  /* 0x00000608040075b4 */ /* 0x0003e20008019000 */
[----:B------:R-:W-:Y:S01]  /*0aa0*/  UMOV UR27, UR11 ;  /* 0x0000000b001b7c82 */ /* 0x000fe20008000000 */
[----:B------:R2:W-:Y:S01]  /*0ab0*/  UTMALDG.4D [UR16], [UR4], desc[UR6] ;  /* 0x00000610040075b4 */ /* 0x0005e20008019000 */
[----:B------:R3:W-:Y:S01]  /*0ac0*/  UTMALDG.4D [UR48], [UR4], desc[UR6] ;  /* 0x00000630040075b4 */ /* 0x0007e20008019000 */
[----:B------:R3:W-:Y:S01]  /*0ad0*/  UTMALDG.4D [UR40], [UR4], desc[UR6] ;  /* 0x00000628040075b4 */ /* 0x0007e20008019000 */
[----:B-1----:R-:W-:Y:S01]  /*0ae0*/  UMOV UR10, 0x1c0 ;  /* 0x000001c0000a7882 */ /* 0x002fe20000000000 */
[----:B------:R3:W-:Y:S01]  /*0af0*/  UTMALDG.4D [UR32], [UR4], desc[UR6] ;  /* 0x00000620040075b4 */ /* 0x0007e20008019000 */
[----:B--2---:R-:W-:-:S02]  /*0b00*/  UIADD3 UR16, UR8, 0xc000, URZ ;  /* 0x0000c00008107890 */ /* 0x004fc4000fffe03f */
[----:B------:R-:W-:Y:S01]  /*0b10*/  UIADD3 UR8, UR8, 0xe000, URZ ;  /* 0x0000e00008087890 */ /* 0x000fe2000fffe03f */
[----:B------:R-:W-:Y:S01]  /*0b20*/  UMOV UR18, 0x180 ;  /* 0x0000018000127882 */ /* 0x000fe20000000000 */
[----:B------:R3:W-:Y:S05]  /*0b30*/  UTMALDG.4D [UR24], [UR4], desc[UR6] ;  /* 0x00000618040075b4 */ /* 0x0007ea0008019000 */
[----:B------:R3:W-:Y:S02]  /*0b40*/  UTMALDG.4D [UR16], [UR4], desc[UR6] ;  /* 0x00000610040075b4 */ /* 0x0007e40008019000 */
[----:B------:R3:W-:Y:S02]  /*0b50*/  UTMALDG.4D [UR8], [UR4], desc[UR6] ;  /* 0x00000608040075b4 */ /* 0x0007e40008019000 */
[----:B---3--:R-:W-:Y:S01]  /*0b60*/  NOP ;  /* 0x0000000000007918 */ /* 0x008fe20000000000 */
.L_x_6:
[----:B------:R-:W-:Y:S05]  /*0b70*/  BSYNC B0 ;  /* 0x0000000000007941 */ /* 0x000fea0003800000 */
.L_x_5:
[----:B------:R-:W1:Y:S01]  /*0b80*/  LDC R13, c[0x0][0x28c] ;  /* 0x0000a300ff0d7b82 */ /* 0x000e620000000800 */
[----:B------:R-:W-:Y:S01]  /*0b90*/  BSSY B0, `(.L_x_9) ;  /* 0x0000135000007945 */ /* 0x000fe20003800000 */
[----:B------:R-:W-:Y:S01]  /*0ba0*/  IMAD.MOV.U32 R189, RZ, RZ, 0x1 ;  /* 0x00000001ffbd7424 */ /* 0x000fe200078e00ff */
[----:B------:R-:W-:Y:S02]  /*0bb0*/  MOV R188, RZ ;  /* 0x000000ff00bc7202 */ /* 0x000fe40000000f00 */
[----:B-1----:R-:W-:-:S04]  /*0bc0*/  IADD3 R0, R13, 0x3f, RZ ;  /* 0x0000003f0d007810 */ /* 0x002fc80007ffe0ff */
[----:B------:R-:W-:-:S04]  /*0bd0*/  SHF.R.S32.HI R3, RZ, 0x1f, R0 ;  /* 0x0000001fff037819 */ /* 0x000fc80000011400 */
[----:B------:R-:W-:-:S04]  /*0be0*/  LEA.HI R3, R3, R0, RZ, 0x6 ;  /* 0x0000000003037211 */ /* 0x000fc800078f30ff */
[----:B------:R-:W-:-:S05]  /*0bf0*/  SHF.R.S32.HI R11, RZ, 0x6, R3 ;  /* 0x00000006ff0b7819 */ /* 0x000fca0000011403 */
[----:B------:R-:W-:Y:S01]  /*0c00*/  IMAD.SHL.U32 R190, R11, 0x2, RZ ;  /* 0x000000020bbe7824 */ /* 0x000fe200078e00ff */
[----:B------:R-:W-:Y:S06]  /*0c10*/  @!P1 BRA `(.L_x_10) ;  /* 0x0000001000b09947 */ /* 0x000fec0003800000 */
[----:B------:R-:W1:Y:S01]  /*0c20*/  S2R R7, SR_TID.X ;  /* 0x0000000000077919 */ /* 0x000e620000002100 */
[----:B------:R-:W2:Y:S01]  /*0c30*/  LDC.64 R2, c[0x0][0x198] ;  /* 0x00006600ff027b82 */ /* 0x000ea20000000a00 */
[----:B------:R-:W-:Y:S01]  /*0c40*/  ISETP.GE.AND P1, PT, R13, 0x1, PT ;  /* 0x000000010d00780c */ /* 0x000fe20003f26270 */
[----:B------:R-:W-:Y:S01]  /*0c50*/  IMAD.MOV.U32 R188, RZ, RZ, RZ ;  /* 0x000000ffffbc7224 */ /* 0x000fe200078e00ff */
[----:B------:R-:W-:Y:S02]  /*0c60*/  MOV R192, RZ ;  /* 0x000000ff00c07202 */ /* 0x000fe40000000f00 */
[----:B-1----:R-:W-:-:S09]  /*0c70*/  LOP3.LUT R6, R7, 0x1f, RZ, 0xc0, !PT ;  /* 0x0000001f07067812 */ /* 0x002fd200078ec0ff */
[----:B------:R-:W-:Y:S05]  /*0c80*/  @!P1 BRA `(.L_x_11) ;  /* 0x0000000800209947 */ /* 0x000fea0003800000 */
[----:B------:R-:W1:Y:S01]  /*0c90*/  S2R R5, SR_CgaCtaId ;  /* 0x0000000000057919 */ /* 0x000e620000008800 */
[----:B------:R-:W-:Y:S02]  /*0ca0*/  MOV R0, 0x400 ;  /* 0x0000040000007802 */ /* 0x000fe40000000f00 */
[----:B------:R-:W-:Y:S02]  /*0cb0*/  MOV R4, 0x1 ;  /* 0x0000000100047802 */ /* 0x000fe40000000f00 */
[----:B------:R-:W-:-:S04]  /*0cc0*/  LOP3.LUT R7, R7, 0x7f, RZ, 0xc0, !PT ;  /* 0x0000007f07077812 */ /* 0x000fc800078ec0ff */
[----:B------:R-:W-:Y:S02]  /*0cd0*/  ISETP.NE.AND P2, PT, R7, RZ, PT ;  /* 0x000000ff0700720c */ /* 0x000fe40003f45270 */
[----:B-1----:R-:W-:Y:S02]  /*0ce0*/  LEA R0, R5, R0, 0x18 ;  /* 0x0000000005007211 */ /* 0x002fe400078ec0ff */
[----:B------:R-:W-:-:S04]  /*0cf0*/  SHF.L.U32 R5, R4, 0x1f, RZ ;  /* 0x0000001f04057819 */ /* 0x000fc800000006ff */
[----:B------:R-:W1:Y:S02]  /*0d00*/  SYNCS.PHASECHK.TRANS64.TRYWAIT P1, [R0+URZ+0x50020], R5 ;  /* 0x05002005000075a7 */ /* 0x000e64000802017f */
[----:B-1----:R-:W-:Y:S05]  /*0d10*/  @!P1 BRA `(.L_x_12) ;  /* 0x0000019400189947 */ /* 0x002fea0003800000 */
.L_x_88:
[----:B------:R-:W-:Y:S01]  /*0d20*/  IMAD.MOV.U32 R188, RZ, RZ, 0x1 ;  /* 0x00000001ffbc7424 */ /* 0x000fe200078e00ff */
[----:B------:R-:W-:Y:S06]  /*0d30*/  @P2 BRA `(.L_x_13) ;  /* 0x0000000000142947 */ /* 0x000fec0003800000 */
[----:B------:R-:W-:Y:S02]  /*0d40*/  ISETP.NE.AND P1, PT, R6, RZ, PT ;  /* 0x000000ff0600720c */ /* 0x000fe40003f25270 */
[----:B-1----:R-:W-:-:S04]  /*0d50*/  MOV R5, 0x10000 ;  /* 0x0001000000057802 */ /* 0x002fc80000000f00 */
[----:B------:R3:W-:Y:S07]  /*0d60*/  SYNCS.ARRIVE.TRANS64 RZ, [R0+URZ+0x50000], R5 ;  /* 0x0500000500ff79a7 */ /* 0x0007ee000800003f */
[----:B------:R-:W-:Y:S05]  /*0d70*/  @!P1 BRA `(.L_x_13) ;  /* 0x0000000000049947 */ /* 0x000fea0003800000 */
[----:B------:R-:W-:Y:S01]  /*0d80*/  BPT.TRAP 0x1 ;  /* 0x000000040000795c */ /* 0x000fe20000300000 */
.L_x_13:
[----:B--2---:R-:W-:Y:S01]  /*0d90*/  IADD3 R4, P1, R2, 0x1f0, RZ ;  /* 0x000001f002047810 */ /* 0x004fe20007f3e0ff */
[----:B-1-3--:R-:W1:Y:S01]  /*0da0*/  S2R R5, SR_CgaCtaId ;  /* 0x0000000000057919 */ /* 0x00ae620000008800 */
[----:B------:R-:W-:Y:S01]  /*0db0*/  R2UR UR14, R0 ;  /* 0x00000000000e72ca */ /* 0x000fe200000e0000 */
[----:B------:R-:W-:Y:S01]  /*0dc0*/  UMOV UR35, URZ ;  /* 0x0000003f00237c82 */ /* 0x000fe20008000000 */
[----:B------:R-:W-:Y:S01]  /*0dd0*/  R2UR UR4, R4 ;  /* 0x00000000040472ca */ /* 0x000fe200000e0000 */
[----:B------:R-:W-:Y:S01]  /*0de0*/  IMAD.X R7, RZ, RZ, R3, P1 ;  /* 0x000000ffff077224 */ /* 0x000fe200008e0603 */
[----:B------:R-:W-:Y:S01]  /*0df0*/  UMOV UR6, 0x0 ;  /* 0x0000000000067882 */ /* 0x000fe20000000000 */
[----:B------:R-:W-:Y:S01]  /*0e00*/  UMOV UR7, 0x10000000 ;  /* 0x1000000000077882 */ /* 0x000fe20000000000 */
[----:B------:R-:W-:Y:S01]  /*0e10*/  UMOV UR34, URZ ;  /* 0x0000003f00227c82 */ /* 0x000fe20008000000 */
[----:B------:R-:W-:Y:S01]  /*0e20*/  UMOV UR26, 0x40 ;  /* 0x00000040001a7882 */ /* 0x000fe20000000000 */
[----:B------:R-:W-:Y:S01]  /*0e30*/  R2UR UR5, R7 ;  /* 0x00000000070572ca */ /* 0x000fe200000e0000 */
[----:B------:R-:W-:Y:S01]  /*0e40*/  UMOV UR28, UR36 ;  /* 0x00000024001c7c82 */ /* 0x000fe20008000000 */
[----:B------:R-:W-:Y:S01]  /*0e50*/  UMOV UR29, UR37 ;  /* 0x00000025001d7c82 */ /* 0x000fe20008000000 */
[----:B------:R-:W-:Y:S01]  /*0e60*/  UMOV UR27, UR35 ;  /* 0x00000023001b7c82 */ /* 0x000fe20008000000 */
[----:B------:R-:W-:Y:S01]  /*0e70*/  UMOV UR10, 0x80 ;  /* 0x00000080000a7882 */ /* 0x000fe20000000000 */
[----:B------:R-:W-:Y:S01]  /*0e80*/  UIADD3 UR32, UR14, 0x10000, URZ ;  /* 0x000100000e207890 */ /* 0x000fe2000fffe03f */
[----:B------:R-:W-:Y:S01]  /*0e90*/  MOV R0, 0x400 ;  /* 0x0000040000007802 */ /* 0x000fe20000000f00 */
[----:B------:R-:W-:Y:S01]  /*0ea0*/  UIADD3 UR33, UR14, 0x50000, URZ ;  /* 0x000500000e217890 */ /* 0x000fe2000fffe03f */
[----:B------:R-:W-:Y:S01]  /*0eb0*/  MOV R7, 0x1 ;  /* 0x0000000100077802 */ /* 0x000fe20000000f00 */
[----:B------:R-:W-:Y:S01]  /*0ec0*/  UIADD3 UR24, UR14, 0x12000, URZ ;  /* 0x000120000e187890 */ /* 0x000fe2000fffe03f */
[----:B------:R-:W2:Y:S01]  /*0ed0*/  S2R R8, SR_TID.X ;  /* 0x0000000000087919 */ /* 0x000ea20000002100 */
[----:B------:R-:W-:Y:S01]  /*0ee0*/  UIADD3 UR8, UR14, 0x14000, URZ ;  /* 0x000140000e087890 */ /* 0x000fe2000fffe03f */
[----:B------:R-:W-:Y:S01]  /*0ef0*/  SHF.L.U32 R7, R7, 0x1f, RZ ;  /* 0x0000001f07077819 */ /* 0x000fe200000006ff */
[----:B------:R-:W-:Y:S01]  /*0f00*/  UMOV UR12, UR36 ;  /* 0x00000024000c7c82 */ /* 0x000fe20008000000 */
[----:B------:R-:W-:Y:S01]  /*0f10*/  UMOV UR25, UR33 ;  /* 0x0000002100197c82 */ /* 0x000fe20008000000 */
[----:B------:R-:W-:Y:S01]  /*0f20*/  UMOV UR13, UR37 ;  /* 0x00000025000d7c82 */ /* 0x000fe20008000000 */
[----:B------:R-:W-:Y:S01]  /*0f30*/  UMOV UR11, UR35 ;  /* 0x00000023000b7c82 */ /* 0x000fe20008000000 */
[----:B------:R-:W-:Y:S01]  /*0f40*/  UMOV UR9, UR33 ;  /* 0x0000002100097c82 */ /* 0x000fe20008000000 */
[----:B------:R-:W-:Y:S01]  /*0f50*/  UTMALDG.4D [UR32], [UR4], desc[UR6] ;  /* 0x00000620040075b4 */ /* 0x000fe20008019000 */
[----:B------:R-:W-:Y:S01]  /*0f60*/  UIADD3 UR16, UR14, 0x16000, URZ ;  /* 0x000160000e107890 */ /* 0x000fe2000fffe03f */
[----:B------:R-:W-:Y:S01]  /*0f70*/  UMOV UR18, 0xc0 ;  /* 0x000000c000127882 */ /* 0x000fe20000000000 */
[----:B------:R-:W-:Y:S01]  /*0f80*/  UMOV UR20, UR36 ;  /* 0x0000002400147c82 */ /* 0x000fe20008000000 */
[----:B------:R-:W-:Y:S01]  /*0f90*/  UMOV UR21, UR37 ;  /* 0x0000002500157c82 */ /* 0x000fe20008000000 */
[----:B------:R-:W-:Y:S01]  /*0fa0*/  UMOV UR19, UR35 ;  /* 0x0000002300137c82 */ /* 0x000fe20008000000 */
[----:B------:R-:W-:Y:S01]  /*0fb0*/  UMOV UR17, UR33 ;  /* 0x0000002100117c82 */ /* 0x000fe20008000000 */
[----:B------:R3:W-:Y:S01]  /*0fc0*/  UTMALDG.4D [UR24], [UR4], desc[UR6] ;  /* 0x00000618040075b4 */ /* 0x0007e20008019000 */
[----:B-1----:R-:W-:-:S05]  /*0fd0*/  LEA R5, R5, R0, 0x18 ;  /* 0x0000000005057211 */ /* 0x002fca00078ec0ff */
[----:B------:R-:W-:Y:S01]  /*0fe0*/  IMAD R4, R188, 0x8, R5 ;  /* 0x00000008bc047824 */ /* 0x000fe200078e0205 */
[----:B------:R1:W-:Y:S01]  /*0ff0*/  UTMALDG.4D [UR8], [UR4], desc[UR6] ;  /* 0x00000608040075b4 */ /* 0x0003e20008019000 */
[----:B------:R4:W-:Y:S01]  /*1000*/  UTMALDG.4D [UR16], [UR4], desc[UR6] ;  /* 0x00000610040075b4 */ /* 0x0009e20008019000 */
[----:B--2---:R-:W-:-:S04]  /*1010*/  LOP3.LUT R8, R8, 0x7f, RZ, 0xc0, !PT ;  /* 0x0000007f08087812 */ /* 0x004fc800078ec0ff */
[----:B------:R-:W-:Y:S01]  /*1020*/  ISETP.NE.AND P2, PT, R8, RZ, PT ;  /* 0x000000ff0800720c */ /* 0x000fe20003f45270 */
[----:B---3--:R-:W-:Y:S01]  /*1030*/  UIADD3 UR24, UR14, 0x1a000, URZ ;  /* 0x0001a0000e187890 */ /* 0x008fe2000fffe03f */
[----:B------:R-:W-:Y:S01]  /*1040*/  UMOV UR26, 0x140 ;  /* 0x00000140001a7882 */ /* 0x000fe20000000000 */
[----:B-1----:R-:W-:Y:S01]  /*1050*/  UIADD3 UR8, UR14, 0x18000, URZ ;  /* 0x000180000e087890 */ /* 0x002fe2000fffe03f */
[----:B------:R-:W-:Y:S01]  /*1060*/  UMOV UR10, 0x100 ;  /* 0x00000100000a7882 */ /* 0x000fe20000000000 */
[----:B----4-:R-:W-:-:S07]  /*1070*/  UIADD3 UR16, UR14, 0x1c000, URZ ;  /* 0x0001c0000e107890 */ /* 0x010fce000fffe03f */
[----:B------:R1:W-:Y:S01]  /*1080*/  UTMALDG.4D [UR8], [UR4], desc[UR6] ;  /* 0x00000608040075b4 */ /* 0x0003e20008019000 */
[----:B------:R-:W-:Y:S01]  /*1090*/  UMOV UR18, 0x180 ;  /* 0x0000018000127882 */ /* 0x000fe20000000000 */
[----:B------:R2:W-:Y:S01]  /*10a0*/  UTMALDG.4D [UR24], [UR4], desc[UR6] ;  /* 0x00000618040075b4 */ /* 0x0005e20008019000 */
[----:B------:R2:W-:Y:S01]  /*10b0*/  UTMALDG.4D [UR16], [UR4], desc[UR6] ;  /* 0x00000610040075b4 */ /* 0x0005e20008019000 */
[----:B-1----:R-:W-:Y:S01]  /*10c0*/  UIADD3 UR8, UR14, 0x1e000, URZ ;  /* 0x0001e0000e087890 */ /* 0x002fe2000fffe03f */
[----:B------:R-:W-:-:S08]  /*10d0*/  UMOV UR10, 0x1c0 ;  /* 0x000001c0000a7882 */ /* 0x000fd00000000000 */
[----:B------:R2:W-:Y:S01]  /*10e0*/  UTMALDG.4D [UR8], [UR4], desc[UR6] ;  /* 0x00000608040075b4 */ /* 0x0005e20008019000 */
[----:B------:R-:W1:Y:S02]  /*10f0*/  SYNCS.PHASECHK.TRANS64.TRYWAIT P1, [R4+URZ+0x50020], R7 ;  /* 0x05002007040075a7 */ /* 0x000e64000802017f */
[----:B-12---:R-:W-:Y:S05]  /*1100*/  @!P1 BRA `(.L_x_14) ;  /* 0x0000019000309947 */ /* 0x006fea0003800000 */
.L_x_89:
[----:B------:R-:W-:Y:S01]  /*1110*/  MOV R192, 0x1 ;  /* 0x0000000100c07802 */ /* 0x000fe20000000f00 */
[----:B------:R-:W-:Y:S06]  /*1120*/  @P2 BRA `(.L_x_15) ;  /* 0x0000000000142947 */ /* 0x000fec0003800000 */
[----:B------:R-:W-:Y:S01]  /*1130*/  ISETP.NE.AND P1, PT, R6, RZ, PT ;  /* 0x000000ff0600720c */ /* 0x000fe20003f25270 */
[----:B-1----:R-:W-:-:S04]  /*1140*/  IMAD.MOV.U32 R7, RZ, RZ, 0x10000 ;  /* 0x00010000ff077424 */ /* 0x002fc800078e00ff */
[----:B------:R2:W-:Y:S08]  /*1150*/  SYNCS.ARRIVE.TRANS64 RZ, [R4+URZ+0x50000], R7 ;  /* 0x0500000704ff79a7 */ /* 0x0005f0000800003f */
[----:B------:R-:W-:Y:S05]  /*1160*/  @!P1 BRA `(.L_x_15) ;  /* 0x0000000000049947 */ /* 0x000fea0003800000 */
[----:B------:R-:W-:Y:S01]  /*1170*/  BPT.TRAP 0x1 ;  /* 0x000000040000795c */ /* 0x000fe20000300000 */
.L_x_15:
[----:B------:R-:W-:Y:S01]  /*1180*/  LEA R0, R188, R5, 0x10 ;  /* 0x00000005bc007211 */ /* 0x000fe200078e80ff */
[----:B------:R-:W-:Y:S01]  /*1190*/  UMOV UR51, URZ ;  /* 0x0000003f00337c82 */ /* 0x000fe20008000000 */
[----:B-12---:R-:W-:Y:S01]  /*11a0*/  IADD3 R7, P1, R2, 0x2f0, RZ ;  /* 0x000002f002077810 */ /* 0x006fe20007f3e0ff */
[----:B------:R-:W-:Y:S01]  /*11b0*/  UMOV UR6, 0x0 ;  /* 0x0000000000067882 */ /* 0x000fe20000000000 */
[----:B------:R-:W-:Y:S01]  /*11c0*/  R2UR UR49, R4 ;  /* 0x00000000043172ca */ /* 0x000fe200000e0000 */
[----:B------:R-:W-:Y:S01]  /*11d0*/  UMOV UR7, 0x10000000 ;  /* 0x1000000000077882 */ /* 0x000fe20000000000 */
[----:B------:R-:W-:Y:S01]  /*11e0*/  R2UR UR14, R0 ;  /* 0x00000000000e72ca */ /* 0x000fe200000e0000 */
[----:B------:R-:W-:Y:S01]  /*11f0*/  IMAD.X R5, RZ, RZ, R3, P1 ;  /* 0x000000ffff057224 */ /* 0x000fe200008e0603 */
[----:B------:R-:W-:Y:S01]  /*1200*/  R2UR UR4, R7 ;  /* 0x00000000070472ca */ /* 0x000fe200000e0000 */
[----:B------:R-:W-:Y:S01]  /*1210*/  UMOV UR50, URZ ;  /* 0x0000003f00327c82 */ /* 0x000fe20008000000 */
[----:B------:R-:W-:Y:S01]  /*1220*/  UMOV UR52, UR36 ;  /* 0x0000002400347c82 */ /* 0x000fe20008000000 */
[----:B------:R-:W-:Y:S01]  /*1230*/  UMOV UR53, UR37 ;  /* 0x0000002500357c82 */ /* 0x000fe20008000000 */
[----:B------:R-:W-:Y:S01]  /*1240*/  R2UR UR5, R5 ;  /* 0x00000000050572ca */ /* 0x000fe200000e0000 */
[----:B------:R-:W-:Y:S01]  /*1250*/  UMOV UR18, 0x40 ;  /* 0x0000004000127882 */ /* 0x000fe20000000000 */
[----:B------:R-:W-:Y:S01]  /*1260*/  UMOV UR20, UR36 ;  /* 0x0000002400147c82 */ /* 0x000fe20008000000 */
[----:B------:R-:W-:Y:S01]  /*1270*/  UMOV UR21, UR37 ;  /* 0x0000002500157c82 */ /* 0x000fe20008000000 */
[----:B------:R-:W-:Y:S01]  /*1280*/  UMOV UR19, UR51 ;  /* 0x0000003300137c82 */ /* 0x000fe20008000000 */
[----:B------:R-:W-:Y:S01]  /*1290*/  UIADD3 UR49, UR49, 0x50000, URZ ;  /* 0x0005000031317890 */ /* 0x000fe2000fffe03f */
[----:B------:R-:W-:Y:S01]  /*12a0*/  IADD3 R188, R188, 0x1, RZ ;  /* 0x00000001bcbc7810 */ /* 0x000fe20007ffe0ff */
[----:B------:R-:W-:-:S02]  /*12b0*/  UIADD3 UR48, UR14, 0x10000, URZ ;  /* 0x000100000e307890 */ /* 0x000fc4000fffe03f */
[----:B------:R-:W-:Y:S02]  /*12c0*/  UIADD3 UR16, UR14, 0x12000, URZ ;  /* 0x000120000e107890 */ /* 0x000fe4000fffe03f */
[----:B------:R-:W-:Y:S02]  /*12d0*/  UIADD3 UR40, UR14, 0x14000, URZ ;  /* 0x000140000e287890 */ /* 0x000fe4000fffe03f */
[----:B------:R-:W-:Y:S01]  /*12e0*/  UIADD3 UR8, UR14, 0x16000, URZ ;  /* 0x000160000e087890 */ /* 0x000fe2000fffe03f */
[----:B------:R-:W-:Y:S01]  /*12f0*/  UMOV UR17, UR49 ;  /* 0x0000003100117c82 */ /* 0x000fe20008000000 */
[----:B------:R-:W-:Y:S01]  /*1300*/  UMOV UR42, 0x80 ;  /* 0x00000080002a7882 */ /* 0x000fe20000000000 */
[----:B------:R-:W-:Y:S01]  /*1310*/  UMOV UR44, UR36 ;  /* 0x00000024002c7c82 */ /* 0x000fe20008000000 */
[----:B------:R-:W-:Y:S01]  /*1320*/  UMOV UR45, UR37 ;  /* 0x00000025002d7c82 */ /* 0x000fe20008000000 */
[----:B------:R-:W-:Y:S01]  /*1330*/  UTMALDG.4D [UR48], [UR4], desc[UR6] ;  /* 0x00000630040075b4 */ /* 0x000fe20008019000 */
[----:B------:R-:W-:Y:S01]  /*1340*/  UMOV UR43, UR51 ;  /* 0x00000033002b7c82 */ /* 0x000fe20008000000 */
[----:B------:R-:W-:Y:S01]  /*1350*/  UMOV UR41, UR49 ;  /* 0x0000003100297c82 */ /* 0x000fe20008000000 */
[----:B------:R-:W-:Y:S01]  /*1360*/  UMOV UR10, 0xc0 ;  /* 0x000000c0000a7882 */ /* 0x000fe20000000000 */
[----:B------:R-:W-:Y:S01]  /*1370*/  UMOV UR12, UR36 ;  /* 0x00000024000c7c82 */ /* 0x000fe20008000000 */
[----:B------:R-:W-:Y:S01]  /*1380*/  UMOV UR13, UR37 ;  /* 0x00000025000d7c82 */ /* 0x000fe20008000000 */
[----:B------:R-:W-:Y:S01]  /*1390*/  UMOV UR11, UR51 ;  /* 0x00000033000b7c82 */ /* 0x000fe20008000000 */
[----:B------:R-:W-:Y:S01]  /*13a0*/  UMOV UR9, UR49 ;  /* 0x0000003100097c82 */ /* 0x000fe20008000000 */
[----:B------:R1:W-:Y:S01]  /*13b0*/  UTMALDG.4D [UR16], [UR4], desc[UR6] ;  /* 0x00000610040075b4 */ /* 0x0003e20008019000 */
[----:B------:R-:W-:-:S02]  /*13c0*/  UIADD3 UR24, UR14, 0x18000, URZ ;  /* 0x000180000e187890 */ /* 0x000fc4000fffe03f */
[----:B------:R-:W-:Y:S01]  /*13d0*/  UIADD3 UR32, UR14, 0x1a000, URZ ;  /* 0x0001a0000e207890 */ /* 0x000fe2000fffe03f */
        /* <DEDUP_REMOVED lines=9> */
[----:B------:R2:W-:Y:S01]  /*1470*/  UTMALDG.4D [UR8], [UR4], desc[UR6] ;  /* 0x00000608040075b4 */ /* 0x0005e20008019000 */
[----:B------:R3:W-:Y:S01]  /*1480*/  UTMALDG.4D [UR24], [UR4], desc[UR6] ;  /* 0x00000618040075b4 */ /* 0x0007e20008019000 */
[----:B-1----:R-:W-:Y:S01]  /*1490*/  UIADD3 UR16, UR14, 0x1c000, URZ ;  /* 0x0001c0000e107890 */ /* 0x002fe2000fffe03f */
[----:B------:R-:W-:Y:S01]  /*14a0*/  UMOV UR18, 0x180 ;  /* 0x0000018000127882 */ /* 0x000fe20000000000 */
[----:B------:R3:W-:Y:S07]  /*14b0*/  UTMALDG.4D [UR32], [UR4], desc[UR6] ;  /* 0x00000620040075b4 */ /* 0x0007ee0008019000 */
[----:B------:R3:W-:Y:S01]  /*14c0*/  UTMALDG.4D [UR16], [UR4], desc[UR6] ;  /* 0x00000610040075b4 */ /* 0x0007e20008019000 */
[----:B--2---:R-:W-:Y:S01]  /*14d0*/  UIADD3 UR8, UR14, 0x1e000, URZ ;  /* 0x0001e0000e087890 */ /* 0x004fe2000fffe03f */
[----:B------:R-:W-:-:S08]  /*14e0*/  UMOV UR10, 0x1c0 ;  /* 0x000001c0000a7882 */ /* 0x000fd00000000000 */
[----:B------:R3:W-:Y:S02]  /*14f0*/  UTMALDG.4D [UR8], [UR4], desc[UR6] ;  /* 0x00000608040075b4 */ /* 0x0007e40008019000 */
[----:B---3--:R-:W-:Y:S01]  /*1500*/  NOP ;  /* 0x0000000000007918 */ /* 0x008fe20000000000 */
.L_x_11:
[----:B------:R-:W-:Y:S01]  /*1510*/  ISETP.GE.AND P1, PT, R13, 0x41, PT ;  /* 0x000000410d00780c */ /* 0x000fe20003f26270 */
[----:B------:R-:W-:-:S12]  /*1520*/  IMAD.MOV.U32 R189, RZ, RZ, 0x1 ;  /* 0x00000001ffbd7424 */ /* 0x000fd800078e00ff */
[----:B------:R-:W-:Y:S05]  /*1530*/  @!P1 BRA `(.L_x_16) ;  /* 0x0000000800649947 */ /* 0x000fea0003800000 */
[----:B------:R-:W1:Y:S01]  /*1540*/  S2R R5, SR_CgaCtaId ;  /* 0x0000000000057919 */ /* 0x000e620000008800 */
[----:B------:R-:W-:Y:S02]  /*1550*/  MOV R0, 0x400 ;  /* 0x0000040000007802 */ /* 0x000fe40000000f00 */
[----:B------:R-:W-:Y:S01]  /*1560*/  MOV R7, 0x1 ;  /* 0x0000000100077802 */ /* 0x000fe20000000f00 */
[----:B------:R-:W3:Y:S03]  /*1570*/  S2R R4, SR_TID.X ;  /* 0x0000000000047919 */ /* 0x000ee60000002100 */
[----:B------:R-:W-:Y:S02]  /*1580*/  SHF.L.U32 R7, R7, 0x1f, RZ ;  /* 0x0000001f07077819 */ /* 0x000fe400000006ff */
[----:B-1----:R-:W-:Y:S02]  /*1590*/  LEA R5, R5, R0, 0x18 ;  /* 0x0000000005057211 */ /* 0x002fe400078ec0ff */
[----:B---3--:R-:W-:-:S03]  /*15a0*/  LOP3.LUT R4, R4, 0x7f, RZ, 0xc0, !PT ;  /* 0x0000007f04047812 */ /* 0x008fc600078ec0ff */
[----:B------:R-:W-:Y:S01]  /*15b0*/  IMAD R0, R188, 0x8, R5 ;  /* 0x00000008bc007824 */ /* 0x000fe200078e0205 */
[----:B------:R-:W-:-:S03]  /*15c0*/  ISETP.NE.AND P2, PT, R4, RZ, PT ;  /* 0x000000ff0400720c */ /* 0x000fc60003f45270 */
[----:B------:R-:W1:Y:S02]  /*15d0*/  SYNCS.PHASECHK.TRANS64.TRYWAIT P1, [R0+URZ+0x50020], R7 ;  /* 0x05002007000075a7 */ /* 0x000e64000802017f */
[----:B-1----:R-:W-:Y:S08]  /*15e0*/  @!P1 BRA `(.L_x_17) ;  /* 0x0000018c000c9947 */ /* 0x002ff00003800000 */
.L_x_90:
[----:B------:R-:W-:Y:S05]  /*15f0*/  @P2 BRA `(.L_x_18) ;  /* 0x0000000000142947 */ /* 0x000fea0003800000 */
[----:B------:R-:W-:Y:S02]  /*1600*/  ISETP.NE.AND P1, PT, R6, RZ, PT ;  /* 0x000000ff0600720c */ /* 0x000fe40003f25270 */
[----:B-1----:R-:W-:-:S04]  /*1610*/  MOV R7, 0x10000 ;  /* 0x0001000000077802 */ /* 0x002fc80000000f00 */
[----:B------:R3:W-:Y:S07]  /*1620*/  SYNCS.ARRIVE.TRANS64 RZ, [R0+URZ+0x50000], R7 ;  /* 0x0500000700ff79a7 */ /* 0x0007ee000800003f */
[----:B------:R-:W-:Y:S05]  /*1630*/  @!P1 BRA `(.L_x_18) ;  /* 0x0000000000049947 */ /* 0x000fea0003800000 */
[----:B------:R-:W-:Y:S01]  /*1640*/  BPT.TRAP 0x1 ;  /* 0x000000040000795c */ /* 0x000fe20000300000 */
.L_x_18:
[----:B------:R-:W-:Y:S01]  /*1650*/  IMAD R5, R188, 0x10000, R5 ;  /* 0x00010000bc057824 */ /* 0x000fe200078e0205 */
[----:B------:R-:W-:Y:S01]  /*1660*/  R2UR UR41, R0 ;  /* 0x00000000002972ca */ /* 0x000fe200000e0000 */
[----:B-1-3--:R-:W1:Y:S01]  /*1670*/  S2R R7, SR_CgaCtaId ;  /* 0x0000000000077919 */ /* 0x00ae620000008800 */
[----:B------:R-:W-:Y:S01]  /*1680*/  R2UR UR43, R192 ;  /* 0x00000000c02b72ca */ /* 0x000fe200000e0000 */
[----:B------:R-:W-:Y:S01]  /*1690*/  UMOV UR4, 0x0 ;  /* 0x0000000000047882 */ /* 0x000fe20000000000 */
[----:B------:R-:W-:Y:S01]  /*16a0*/  R2UR UR14, R5 ;  /* 0x00000000050e72ca */ /* 0x000fe200000e0000 */
[----:B------:R-:W-:Y:S01]  /*16b0*/  UMOV UR5, 0x10000000 ;  /* 0x1000000000057882 */ /* 0x000fe20000000000 */
[----:B--2---:R-:W-:Y:S01]  /*16c0*/  IADD3 R0, P1, R2, 0x1f0, RZ ;  /* 0x000001f002007810 */ /* 0x004fe20007f3e0ff */
[----:B------:R-:W-:Y:S01]  /*16d0*/  UMOV UR42, URZ ;  /* 0x0000003f002a7c82 */ /* 0x000fe20008000000 */
[----:B------:R-:W-:Y:S01]  /*16e0*/  UMOV UR44, UR36 ;  /* 0x00000024002c7c82 */ /* 0x000fe20008000000 */
[----:B------:R-:W-:Y:S01]  /*16f0*/  UMOV UR45, UR37 ;  /* 0x00000025002d7c82 */ /* 0x000fe20008000000 */
[----:B------:R-:W-:Y:S01]  /*1700*/  IADD3.X R4, RZ, R3, RZ, P1, !PT ;  /* 0x00000003ff047210 */ /* 0x000fe20000ffe4ff */
[----:B------:R-:W-:Y:S01]  /*1710*/  UMOV UR10, 0x40 ;  /* 0x00000040000a7882 */ /* 0x000fe20000000000 */
[----:B------:R-:W-:Y:S01]  /*1720*/  R2UR UR6, R0 ;  /* 0x00000000000672ca */ /* 0x000fe200000e0000 */
[----:B------:R-:W-:Y:S01]  /*1730*/  UIADD3 UR41, UR41, 0x50000, URZ ;  /* 0x0005000029297890 */ /* 0x000fe2000fffe03f */
[----:B------:R-:W-:Y:S01]  /*1740*/  R2UR UR7, R4 ;  /* 0x00000000040772ca */ /* 0x000fe200000e0000 */
[----:B------:R-:W-:Y:S01]  /*1750*/  USHF.L.U32 UR43, UR43, 0x6, URZ ;  /* 0x000000062b2b7899 */ /* 0x000fe2000800063f */
[----:B------:R-:W-:Y:S01]  /*1760*/  VIADD R188, R188, 0x1 ;  /* 0x00000001bcbc7836 */ /* 0x000fe20000000000 */
[----:B------:R-:W-:Y:S01]  /*1770*/  UIADD3 UR40, UR14, 0x10000, URZ ;  /* 0x000100000e287890 */ /* 0x000fe2000fffe03f */
[----:B------:R-:W-:Y:S01]  /*1780*/  MOV R0, 0x400 ;  /* 0x0000040000007802 */ /* 0x000fe20000000f00 */
[----:B------:R-:W-:Y:S01]  /*1790*/  UIADD3 UR8, UR14, 0x12000, URZ ;  /* 0x000120000e087890 */ /* 0x000fe2000fffe03f */
[----:B------:R-:W2:Y:S01]  /*17a0*/  S2R R8, SR_TID.X ;  /* 0x0000000000087919 */ /* 0x000ea20000002100 */
[----:B------:R-:W-:Y:S01]  /*17b0*/  UMOV UR12, UR36 ;  /* 0x00000024000c7c82 */ /* 0x000fe20008000000 */
[----:B------:R-:W-:Y:S01]  /*17c0*/  UMOV UR13, UR37 ;  /* 0x00000025000d7c82 */ /* 0x000fe20008000000 */
[----:B------:R-:W-:Y:S01]  /*17d0*/  UMOV UR9, UR41 ;  /* 0x0000002900097c82 */ /* 0x000fe20008000000 */
[----:B------:R-:W-:Y:S01]  /*17e0*/  UMOV UR11, UR43 ;  /* 0x0000002b000b7c82 */ /* 0x000fe20008000000 */
[----:B------:R-:W-:Y:S01]  /*17f0*/  UIADD3 UR32, UR14, 0x14000, URZ ;  /* 0x000140000e207890 */ /* 0x000fe2000fffe03f */
[C---:B------:R-:W-:Y:S01]  /*1800*/  ISETP.NE.AND P2, PT, R188.reuse, 0x4, PT ;  /* 0x00000004bc00780c */ /* 0x040fe20003f45270 */
[----:B------:R-:W-:Y:S01]  /*1810*/  UIADD3 UR24, UR14, 0x16000, URZ ;  /* 0x000160000e187890 */ /* 0x000fe2000fffe03f */
[----:B------:R-:W-:Y:S01]  /*1820*/  UTMALDG.4D [UR40], [UR6], desc[UR4] ;  /* 0x00000428060075b4 */ /* 0x000fe20008019000 */
[----:B------:R-:W-:Y:S01]  /*1830*/  UIADD3 UR16, UR14, 0x18000, URZ ;  /* 0x000180000e107890 */ /* 0x000fe2000fffe03f */
[----:B------:R-:W-:Y:S01]  /*1840*/  ISETP.NE.AND P1, PT, R188, 0x4, PT ;  /* 0x00000004bc00780c */ /* 0x000fe20003f25270 */
[----:B------:R-:W-:Y:S01]  /*1850*/  UMOV UR34, 0x80 ;  /* 0x0000008000227882 */ /* 0x000fe20000000000 */
[----:B------:R-:W-:Y:S01]  /*1860*/  UMOV UR33, UR41 ;  /* 0x0000002900217c82 */ /* 0x000fe20008000000 */
[----:B------:R-:W-:Y:S01]  /*1870*/  UMOV UR35, UR43 ;  /* 0x0000002b00237c82 */ /* 0x000fe20008000000 */
[----:B------:R-:W-:Y:S01]  /*1880*/  UMOV UR26, 0xc0 ;  /* 0x000000c0001a7882 */ /* 0x000fe20000000000 */
[----:B------:R-:W-:Y:S01]  /*1890*/  UMOV UR28, UR36 ;  /* 0x00000024001c7c82 */ /* 0x000fe20008000000 */
[----:B------:R3:W-:Y:S01]  /*18a0*/  UTMALDG.4D [UR8], [UR6], desc[UR4] ;  /* 0x00000408060075b4 */ /* 0x0007e20008019000 */
[----:B------:R-:W-:Y:S01]  /*18b0*/  UMOV UR29, UR37 ;  /* 0x00000025001d7c82 */ /* 0x000fe20008000000 */
[----:B------:R-:W-:Y:S01]  /*18c0*/  UMOV UR25, UR41 ;  /* 0x0000002900197c82 */ /* 0x000fe20008000000 */
[----:B------:R-:W-:Y:S01]  /*18d0*/  UMOV UR27, UR43 ;  /* 0x0000002b001b7c82 */ /* 0x000fe20008000000 */
[----:B------:R-:W-:Y:S01]  /*18e0*/  UMOV UR18, 0x100 ;  /* 0x0000010000127882 */ /* 0x000fe20000000000 */
[----:B------:R-:W-:Y:S01]  /*18f0*/  UMOV UR20, UR36 ;  /* 0x0000002400147c82 */ /* 0x000fe20008000000 */
[----:B------:R-:W-:Y:S01]  /*1900*/  UMOV UR21, UR37 ;  /* 0x0000002500157c82 */ /* 0x000fe20008000000 */
[----:B------:R-:W-:Y:S01]  /*1910*/  UMOV UR17, UR41 ;  /* 0x0000002900117c82 */ /* 0x000fe20008000000 */
[----:B------:R-:W-:Y:S01]  /*1920*/  UMOV UR19, UR43 ;  /* 0x0000002b00137c82 */ /* 0x000fe20008000000 */
[----:B------:R-:W-:Y:S01]  /*1930*/  UTMALDG.4D [UR32], [UR6], desc[UR4] ;  /* 0x00000420060075b4 */ /* 0x000fe20008019000 */
[----:B-1----:R-:W-:-:S02]  /*1940*/  LEA R7, R7, R0, 0x18 ;  /* 0x0000000007077211 */ /* 0x002fc400078ec0ff */
[----:B------:R-:W-:Y:S02]  /*1950*/  SEL R188, R188, RZ, P2 ;  /* 0x000000ffbcbc7207 */ /* 0x000fe40001000000 */
[----:B------:R-:W-:Y:S02]  /*1960*/  SEL R189, RZ, 0x1, !P1 ;  /* 0x00000001ffbd7807 */ /* 0x000fe40004800000 */
[----:B------:R-:W-:Y:S01]  /*1970*/  LEA R5, R188, R7, 0x3 ;  /* 0x00000007bc057211 */ /* 0x000fe200078e18ff */
[----:B------:R-:W-:Y:S01]  /*1980*/  UTMALDG.4D [UR24], [UR6], desc[UR4] ;  /* 0x00000418060075b4 */ /* 0x000fe20008019000 */
[----:B------:R-:W-:Y:S02]  /*1990*/  SHF.L.U32 R0, R189, 0x1f, RZ ;  /* 0x0000001fbd007819 */ /* 0x000fe400000006ff */
[----:B--2---:R-:W-:-:S04]  /*19a0*/  LOP3.LUT R8, R8, 0x7f, RZ, 0xc0, !PT ;  /* 0x0000007f08087812 */ /* 0x004fc800078ec0ff */
[----:B------:R-:W-:Y:S01]  /*19b0*/  ISETP.NE.AND P2, PT, R8, RZ, PT ;  /* 0x000000ff0800720c */ /* 0x000fe20003f45270 */
[----:B------:R1:W-:Y:S01]  /*19c0*/  UTMALDG.4D [UR16], [UR6], desc[UR4] ;  /* 0x00000410060075b4 */ /* 0x0003e20008019000 */
[----:B---3--:R-:W-:Y:S01]  /*19d0*/  UIADD3 UR8, UR14, 0x1a000, URZ ;  /* 0x0001a0000e087890 */ /* 0x008fe2000fffe03f */
[----:B------:R-:W-:-:S08]  /*19e0*/  UMOV UR10, 0x140 ;  /* 0x00000140000a7882 */ /* 0x000fd00000000000 */
[----:B------:R2:W-:Y:S01]  /*19f0*/  UTMALDG.4D [UR8], [UR6], desc[UR4] ;  /* 0x00000408060075b4 */ /* 0x0005e20008019000 */
[----:B-1----:R-:W-:Y:S01]  /*1a00*/  UIADD3 UR16, UR14, 0x1c000, URZ ;  /* 0x0001c0000e107890 */ /* 0x002fe2000fffe03f */
[----:B------:R-:W-:-:S08]  /*1a10*/  UMOV UR18, 0x180 ;  /* 0x0000018000127882 */ /* 0x000fd00000000000 */
[----:B------:R1:W-:Y:S01]  /*1a20*/  UTMALDG.4D [UR16], [UR6], desc[UR4] ;  /* 0x00000410060075b4 */ /* 0x0003e20008019000 */
[----:B--2---:R-:W-:Y:S01]  /*1a30*/  UIADD3 UR8, UR14, 0x1e000, URZ ;  /* 0x0001e0000e087890 */ /* 0x004fe2000fffe03f */
[----:B------:R-:W-:-:S08]  /*1a40*/  UMOV UR10, 0x1c0 ;  /* 0x000001c0000a7882 */ /* 0x000fd00000000000 */
[----:B------:R1:W-:Y:S01]  /*1a50*/  UTMALDG.4D [UR8], [UR6], desc[UR4] ;  /* 0x00000408060075b4 */ /* 0x0003e20008019000 */
[----:B------:R-:W2:Y:S02]  /*1a60*/  SYNCS.PHASECHK.TRANS64.TRYWAIT P1, [R5+URZ+0x50020], R0 ;  /* 0x05002000050075a7 */ /* 0x000ea4000802017f */
[----:B-12---:R-:W-:Y:S05]  /*1a70*/  @!P1 BRA `(.L_x_19) ;  /* 0x0000018400fc9947 */ /* 0x006fea0003800000 */
.L_x_91:
[----:B------:R-:W-:Y:S05]  /*1a80*/  @P2 BRA `(.L_x_20) ;  /* 0x0000000000142947 */ /* 0x000fea0003800000 */
[----:B------:R-:W-:Y:S01]  /*1a90*/  ISETP.NE.AND P1, PT, R6, RZ, PT ;  /* 0x000000ff0600720c */ /* 0x000fe20003f25270 */
[----:B-1----:R-:W-:-:S04]  /*1aa0*/  IMAD.MOV.U32 R0, RZ, RZ, 0x10000 ;  /* 0x00010000ff007424 */ /* 0x002fc800078e00ff */
[----:B------:R2:W-:Y:S08]  /*1ab0*/  SYNCS.ARRIVE.TRANS64 RZ, [R5+URZ+0x50000], R0 ;  /* 0x0500000005ff79a7 */ /* 0x0005f0000800003f */
[----:B------:R-:W-:Y:S05]  /*1ac0*/  @!P1 BRA `(.L_x_20) ;  /* 0x0000000000049947 */ /* 0x000fea0003800000 */
[----:B------:R-:W-:Y:S01]  /*1ad0*/  BPT.TRAP 0x1 ;  /* 0x000000040000795c */ /* 0x000fe20000300000 */
.L_x_20:
[----:B------:R-:W-:Y:S01]  /*1ae0*/  LEA R7, R188, R7, 0x10 ;  /* 0x00000007bc077211 */ /* 0x000fe200078e80ff */
[----:B------:R-:W-:Y:S01]  /*1af0*/  UMOV UR6, 0x0 ;  /* 0x0000000000067882 */ /* 0x000fe20000000000 */
[----:B-12---:R-:W-:Y:S01]  /*1b00*/  IADD3 R0, P1, R2, 0x2f0, RZ ;  /* 0x000002f002007810 */ /* 0x006fe20007f3e0ff */
[----:B------:R-:W-:Y:S01]  /*1b10*/  UMOV UR7, 0x10000000 ;  /* 0x1000000000077882 */ /* 0x000fe20000000000 */
[----:B------:R-:W-:Y:S01]  /*1b20*/  R2UR UR49, R5 ;  /* 0x00000000053172ca */ /* 0x000fe200000e0000 */
[----:B------:R-:W-:Y:S01]  /*1b30*/  UMOV UR50, URZ ;  /* 0x0000003f00327c82 */ /* 0x000fe20008000000 */
[----:B------:R-:W-:Y:S01]  /*1b40*/  R2UR UR14, R7 ;  /* 0x00000000070e72ca */ /* 0x000fe200000e0000 */
[----:B------:R-:W-:Y:S01]  /*1b50*/  IMAD.X R2, RZ, RZ, R3, P1 ;  /* 0x000000ffff027224 */ /* 0x000fe200008e0603 */
[----:B------:R-:W-:Y:S01]  /*1b60*/  R2UR UR51, R192 ;  /* 0x00000000c03372ca */ /* 0x000fe200000e0000 */
[----:B------:R-:W-:Y:S01]  /*1b70*/  UMOV UR52, UR36 ;  /* 0x0000002400347c82 */ /* 0x000fe20008000000 */
[----:B------:R-:W-:Y:S01]  /*1b80*/  R2UR UR4, R0 ;  /* 0x00000000000472ca */ /* 0x000fe200000e0000 */
[----:B------:R-:W-:Y:S01]  /*1b90*/  UMOV UR53, UR37 ;  /* 0x0000002500357c82 */ /* 0x000fe20008000000 */
[----:B------:R-:W-:Y:S01]  /*1ba0*/  R2UR UR5, R2 ;  /* 0x00000000020572ca */ /* 0x000fe200000e0000 */
[----:B------:R-:W-:Y:S01]  /*1bb0*/  UMOV UR18, 0x40 ;  /* 0x0000004000127882 */ /* 0x000fe20000000000 */
[----:B------:R-:W-:Y:S01]  /*1bc0*/  UMOV UR20, UR36 ;  /* 0x0000002400147c82 */ /* 0x000fe20008000000 */
[----:B------:R-:W-:Y:S01]  /*1bd0*/  UMOV UR21, UR37 ;  /* 0x0000002500157c82 */ /* 0x000fe20008000000 */
[----:B------:R-:W-:Y:S01]  /*1be0*/  UMOV UR42, 0x80 ;  /* 0x00000080002a7882 */ /* 0x000fe20000000000 */
[----:B------:R-:W-:Y:S01]  /*1bf0*/  UIADD3 UR49, UR49, 0x50000, URZ ;  /* 0x0005000031317890 */ /* 0x000fe2000fffe03f */
[----:B------:R-:W-:Y:S01]  /*1c00*/  IADD3 R188, R188, 0x1, RZ ;  /* 0x00000001bcbc7810 */ /* 0x000fe20007ffe0ff */
[----:B------:R-:W-:Y:S01]  /*1c10*/  UIADD3 UR48, UR14, 0x10000, URZ ;  /* 0x000100000e307890 */ /* 0x000fe2000fffe03f */
[----:B------:R-:W-:Y:S01]  /*1c20*/  VIADD R192, R192, 0x1 ;  /* 0x00000001c0c07836 */ /* 0x000fe20000000000 */
[----:B------:R-:W-:Y:S01]  /*1c30*/  USHF.L.U32 UR51, UR51, 0x6, URZ ;  /* 0x0000000633337899 */ /* 0x000fe2000800063f */
[----:B------:R-:W-:Y:S01]  /*1c40*/  ISETP.NE.AND P1, PT, R188, 0x4, PT ;  /* 0x00000004bc00780c */ /* 0x000fe20003f25270 */
[----:B------:R-:W-:-:S02]  /*1c50*/  UIADD3 UR16, UR14, 0x12000, URZ ;  /* 0x000120000e107890 */ /* 0x000fc4000fffe03f */
[----:B------:R-:W-:Y:S01]  /*1c60*/  UIADD3 UR40, UR14, 0x14000, URZ ;  /* 0x000140000e287890 */ /* 0x000fe2000fffe03f */
[----:B------:R-:W-:Y:S01]  /*1c70*/  SEL R0, RZ, 0x1, P1 ;  /* 0x00000001ff007807 */ /* 0x000fe20000800000 */
[----:B------:R-:W-:Y:S01]  /*1c80*/  UIADD3 UR8, UR14, 0x16000, URZ ;  /* 0x000160000e087890 */ /* 0x000fe2000fffe03f */
[----:B------:R-:W-:Y:S01]  /*1c90*/  SEL R188, R188, RZ, P1 ;  /* 0x000000ffbcbc7207 */ /* 0x000fe20000800000 */
[----:B------:R-:W-:Y:S01]  /*1ca0*/  UMOV UR17, UR49 ;  /* 0x0000003100117c82 */ /* 0x000fe20008000000 */
[----:B------:R-:W-:Y:S01]  /*1cb0*/  UMOV UR19, UR51 ;  /* 0x0000003300137c82 */ /* 0x000fe20008000000 */
        /* <DEDUP_REMOVED lines=11> */
[----:B------:R-:W-:Y:S01]  /*1d70*/  UIADD3 UR24, UR14, 0x18000, URZ ;  /* 0x000180000e187890 */ /* 0x000fe2000fffe03f */
[----:B------:R-:W-:Y:S01]  /*1d80*/  LOP3.LUT R189, R189, R0, RZ, 0x3c, !PT ;  /* 0x00000000bdbd7212 */ /* 0x000fe200078e3cff */
        /* <DEDUP_REMOVED lines=20> */
.L_x_16:
[----:B------:R-:W-:-:S07]  /*1ed0*/  IADD3 R190, R190, -0x4, RZ ;  /* 0xfffffffcbebe7810 */ /* 0x000fce0007ffe0ff */
.L_x_10:
[----:B------:R-:W-:Y:S05]  /*1ee0*/  BSYNC B0 ;  /* 0x0000000000007941 */ /* 0x000fea0003800000 */
.L_x_9:
[----:B--2---:R-:W1:Y:S01]  /*1ef0*/  S2R R3, SR_CgaCtaId ;  /* 0x0000000000037919 */ /* 0x004e620000008800 */
[----:B------:R-:W-:Y:S02]  /*1f00*/  MOV R0, 0x400 ;  /* 0x0000040000007802 */ /* 0x000fe40000000f00 */
[----:B------:R-:W-:Y:S02]  /*1f10*/  SHF.L.U32 R12, RZ, 0x1f, RZ ;  /* 0x0000001fff0c7819 */ /* 0x000fe400000006ff */
[----:B-1----:R-:W-:-:S04]  /*1f20*/  LEA R2, R3, R0, 0x18 ;  /* 0x0000000003027211 */ /* 0x002fc800078ec0ff */
[----:B------:R-:W1:Y:S02]  /*1f30*/  SYNCS.PHASECHK.TRANS64.TRYWAIT P1, [R2+URZ+0x50040], R12 ;  /* 0x0500400c020075a7 */ /* 0x000e64000802017f */
[----:B-1----:R-:W-:Y:S05]  /*1f40*/  @!P1 BRA `(.L_x_21) ;  /* 0x0000018000dc9947 */ /* 0x002fea0003800000 */
.L_x_92:
[----:B------:R-:W2:Y:S01]  /*1f50*/  S2R R2, SR_CgaCtaId ;  /* 0x0000000000027919 */ /* 0x000ea20000008800 */
[----:B-1----:R-:W-:Y:S01]  /*1f60*/  MOV R0, 0x400 ;  /* 0x0000040000007802 */ /* 0x002fe20000000f00 */
[----:B------:R-:W-:-:S03]  /*1f70*/  IMAD.MOV.U32 R195, RZ, RZ, RZ ;  /* 0x000000ffffc37224 */ /* 0x000fc600078e00ff */
[----:B--2---:R-:W-:-:S04]  /*1f80*/  LEA R0, R2, R0, 0x18 ;  /* 0x0000000002007211 */ /* 0x004fc800078ec0ff */
[----:B------:R-:W1:Y:S02]  /*1f90*/  SYNCS.PHASECHK.TRANS64.TRYWAIT P1, [R0+URZ+0x50000], R12 ;  /* 0x0500000c000075a7 */ /* 0x000e64000802017f */
[----:B-1----:R-:W-:Y:S05]  /*1fa0*/  @!P1 BRA `(.L_x_22) ;  /* 0x0000018000e49947 */ /* 0x002fea0003800000 */
.L_x_93:
[----:B------:R-:W-:Y:S05]  /*1fb0*/  WARPSYNC.ALL ;  /* 0x0000000000007948 */ /* 0x000fea0003800000 */
[----:B------:R-:W2:Y:S01]  /*1fc0*/  S2R R19, SR_CgaCtaId ;  /* 0x0000000000137919 */ /* 0x000ea20000008800 */
[----:B------:R-:W-:Y:S01]  /*1fd0*/  MOV R18, 0x400 ;  /* 0x0000040000127802 */ /* 0x000fe20000000f00 */
[----:B------:R-:W-:Y:S01]  /*1fe0*/  WARPGROUP.ARRIVE ;  /* 0x00000000000079c5 */ /* 0x000fe20000000000 */
[----:B------:R-:W-:Y:S01]  /*1ff0*/  UMOV UR9, 0x40000040 ;  /* 0x4000004000097882 */ /* 0x000fe20000000000 */
[----:B------:R-:W-:Y:S01]  /*2000*/  UMOV UR7, 0x40000040 ;  /* 0x4000004000077882 */ /* 0x000fe20000000000 */
[----:B------:R-:W-:Y:S01]  /*2010*/  UMOV UR5, UR9 ;  /* 0x0000000900057c82 */ /* 0x000fe20008000000 */
[----:B------:R-:W-:Y:S01]  /*2020*/  MOV R3, UR9 ;  /* 0x0000000900037c02 */ /* 0x000fe20008000f00 */
[----:B------:R-:W-:Y:S01]  /*2030*/  UMOV UR9, 0x40000040 ;  /* 0x4000004000097882 */ /* 0x000fe20000000000 */
[----:B------:R-:W-:Y:S01]  /*2040*/  UMOV UR57, 0x40000040 ;  /* 0x4000004000397882 */ /* 0x000fe20000000000 */
[----:B------:R-:W-:Y:S01]  /*2050*/  UMOV UR53, 0x40000040 ;  /* 0x4000004000357882 */ /* 0x000fe20000000000 */
[----:B------:R-:W-:Y:S01]  /*2060*/  UMOV UR49, 0x40000040 ;  /* 0x4000004000317882 */ /* 0x000fe20000000000 */
[----:B------:R-:W-:Y:S01]  /*2070*/  UMOV UR45, 0x40000040 ;  /* 0x40000040002d7882 */ /* 0x000fe20000000000 */
[----:B------:R-:W-:Y:S01]  /*2080*/  UMOV UR41, 0x40000040 ;  /* 0x4000004000297882 */ /* 0x000fe20000000000 */
[----:B------:R-:W3:Y:S08]  /*2090*/  LDC R9, c[0x0][0x604] ;  /* 0x00018100ff097b82 */ /* 0x000ef00000000800 */
[----:B------:R-:W4:Y:S08]  /*20a0*/  LDC R17, c[0x0][0x604] ;  /* 0x00018100ff117b82 */ /* 0x000f300000000800 */
[----:B------:R-:W5:Y:S01]  /*20b0*/  LDC R21, c[0x0][0x604] ;  /* 0x00018100ff157b82 */ /* 0x000f620000000800 */
[----:B--2---:R-:W-:-:S04]  /*20c0*/  LEA R18, R19, R18, 0x18 ;  /* 0x0000001213127211 */ /* 0x004fc800078ec0ff */
[----:B------:R-:W-:-:S03]  /*20d0*/  IADD3 R2, R18, 0x10000, RZ ;  /* 0x0001000012027810 */ /* 0x000fc60007ffe0ff */
[----:B------:R-:W2:Y:S01]  /*20e0*/  LDC R6, c[0x0][0x604] ;  /* 0x00018100ff067b82 */ /* 0x000ea20000000800 */
[----:B-1----:R-:W-:Y:S02]  /*20f0*/  SHF.R.U32.HI R0, RZ, 0x4, R18 ;  /* 0x00000004ff007819 */ /* 0x002fe40000011612 */
[----:B------:R-:W-:Y:S02]  /*2100*/  SHF.R.U32.HI R2, RZ, 0x4, R2 ;  /* 0x00000004ff027819 */ /* 0x000fe40000011602 */
[----:B------:R-:W-:Y:S02]  /*2110*/  LOP3.LUT R0, R0, 0x3fff, RZ, 0xc0, !PT ;  /* 0x00003fff00007812 */ /* 0x000fe400078ec0ff */
[----:B------:R-:W-:Y:S01]  /*2120*/  LOP3.LUT R5, R2, 0x3fff, RZ, 0xc0, !PT ;  /* 0x00003fff02057812 */ /* 0x000fe200078ec0ff */
[----:B------:R-:W1:Y:S01]  /*2130*/  LDC R10, c[0x0][0x604] ;  /* 0x00018100ff0a7b82 */ /* 0x000e620000000800 */
[----:B------:R-:W-:Y:S02]  /*2140*/  LOP3.LUT R0, R0, 0x10000, RZ, 0xfc, !PT ;  /* 0x0001000000007812 */ /* 0x000fe400078efcff */
[----:B------:R-:W-:-:S02]  /*2150*/  LOP3.LUT R245, R5, 0x10000, RZ, 0xfc, !PT ;  /* 0x0001000005f57812 */ /* 0x000fc400078efcff */
[----:B------:R-:W-:Y:S02]  /*2160*/  R2UR UR4, R0 ;  /* 0x00000000000472ca */ /* 0x000fe400000e0000 */
[----:B------:R-:W-:Y:S01]  /*2170*/  R2UR UR6, R245 ;  /* 0x00000000f50672ca */ /* 0x000fe200000e0000 */
[----:B------:R-:W1:Y:S10]  /*2180*/  LDC R16, c[0x0][0x604] ;  /* 0x00018100ff107b82 */ /* 0x000e740000000800 */
[----:B------:R-:W-:-:S02]  /*2190*/  UMOV UR8, UR4 ;  /* 0x0000000400087c82 */ /* 0x000fc40008000000 */
[----:B------:R-:W-:Y:S01]  /*21a0*/  UMOV UR4, UR8 ;  /* 0x0000000800047c82 */ /* 0x000fe20008000000 */
[----:B------:R-:W-:Y:S01]  /*21b0*/  IMAD.U32 R2, RZ, RZ, UR8 ;  /* 0x00000008ff027e24 */ /* 0x000fe2000f8e00ff */
[----:B------:R-:W-:Y:S01]  /*21c0*/  HGMMA.64x64x16.F32 R24, gdesc[UR4], RZ, !UPT, gsb0 ;  /* 0x00e00000041879f0 */ /* 0x000fe2000c0008ff */
[----:B------:R-:W-:Y:S01]  /*21d0*/  UMOV UR5, UR9 ;  /* 0x0000000900057c82 */ /* 0x000fe20008000000 */
[----:B------:R-:W-:Y:S02]  /*21e0*/  UMOV UR7, 0x40000040 ;  /* 0x4000004000077882 */ /* 0x000fe40000000000 */
[----:B------:R3:W-:Y:S02]  /*21f0*/  STL.64 [R1+0x300], R2 ;  /* 0x0003000201007387 */ /* 0x0007e40000100a00 */
[----:B---3--:R-:W-:Y:S01]  /*2200*/  VIADD R2, R0, 0x2 ;  /* 0x0000000200027836 */ /* 0x008fe20000000000 */
[----:B------:R-:W-:-:S04]  /*2210*/  IADD3 R3, R245, 0x2, RZ ;  /* 0x00000002f5037810 */ /* 0x000fc80007ffe0ff */
[----:B------:R-:W-:Y:S02]  /*2220*/  R2UR UR4, R2 ;  /* 0x00000000020472ca */ /* 0x000fe400000e0000 */
[----:B------:R-:W-:Y:S02]  /*2230*/  R2UR UR6, R3 ;  /* 0x00000000030672ca */ /* 0x000fe400000e0000 */
[----:B------:R-:W-:Y:S01]  /*2240*/  MOV R3, UR9 ;  /* 0x0000000900037c02 */ /* 0x000fe20008000f00 */
[----:B------:R-:W-:-:S08]  /*2250*/  UMOV UR9, 0x40000040 ;  /* 0x4000004000097882 */ /* 0x000fd00000000000 */
[----:B------:R-:W-:Y:S02]  /*2260*/  UMOV UR8, UR4 ;  /* 0x0000000400087c82 */ /* 0x000fe40008000000 */
[----:B------:R-:W-:Y:S01]  /*2270*/  UMOV UR4, UR8 ;  /* 0x0000000800047c82 */ /* 0x000fe20008000000 */
[----:B------:R-:W-:-:S05]  /*2280*/  IMAD.U32 R2, RZ, RZ, UR8 ;  /* 0x00000008ff027e24 */ /* 0x000fca000f8e00ff */
[----:B------:R3:W-:Y:S02]  /*2290*/  STL.64 [R1+0x2f8], R2 ;  /* 0x0002f80201007387 */ /* 0x0007e40000100a00 */
[----:B---3--:R-:W-:Y:S01]  /*22a0*/  VIADD R2, R0, 0x4 ;  /* 0x0000000400027836 */ /* 0x008fe20000000000 */
[----:B------:R-:W-:Y:S01]  /*22b0*/  IADD3 R3, R245, 0x4, RZ ;  /* 0x00000004f5037810 */ /* 0x000fe20007ffe0ff */
[----:B------:R-:W-:Y:S02]  /*22c0*/  WARPGROUP.DEPBAR.LE gsb0, 0x0 ;  /* 0x00008000000079c5 */ /* 0x000fe40000010000 */
[----:B------:R-:W-:-:S06]  /*22d0*/  WARPGROUP.ARRIVE ;  /* 0x00000000000079c5 */ /* 0x000fcc0000000000 */
[----:B------:R-:W-:Y:S01]  /*22e0*/  HGMMA.64x64x16.F32 R24, gdesc[UR4], R24, gsb0 ;  /* 0x00e00000041879f0 */ /* 0x000fe20008000818 */
[----:B------:R-:W-:Y:S01]  /*22f0*/  R2UR UR4, R2 ;  /* 0x00000000020472ca */ /* 0x000fe200000e0000 */
[----:B------:R-:W-:Y:S01]  /*2300*/  UMOV UR5, UR9 ;  /* 0x0000000900057c82 */ /* 0x000fe20008000000 */
[----:B------:R-:W-:Y:S01]  /*2310*/  R2UR UR6, R3 ;  /* 0x00000000030672ca */ /* 0x000fe200000e0000 */
[----:B------:R-:W-:Y:S01]  /*2320*/  UMOV UR7, 0x40000040 ;  /* 0x4000004000077882 */ /* 0x000fe20000000000 */
        /* <DEDUP_REMOVED lines=345> */
[----:B------:R-:W-:-:S09]  /*38c0*/  MOV R3, UR9 ;  /* 0x0000000900037c02 */ /* 0x000fd20008000f00 */
[----:B------:R-:W-:Y:S02]  /*38d0*/  UMOV UR8, UR4 ;  /* 0x0000000400087c82 */ /* 0x000fe40008000000 */
[----:B------:R-:W-:Y:S01]  /*38e0*/  UMOV UR4, UR8 ;  /* 0x0000000800047c82 */ /* 0x000fe20008000000 */
[----:B------:R-:W-:-:S05]  /*38f0*/  IMAD.U32 R2, RZ, RZ, UR8 ;  /* 0x00000008ff027e24 */ /* 0x000fca000f8e00ff */
[----:B------:R3:W-:Y:S02]  /*3900*/  STL.64 [R1+0x268], R2 ;  /* 0x0002680201007387 */ /* 0x0007e40000100a00 */
[----:B---3--:R-:W-:Y:S01]  /*3910*/  VIADD R2, R0, 0xc04 ;  /* 0x00000c0400027836 */ /* 0x008fe20000000000 */
[----:B------:R-:W-:-:S04]  /*3920*/  IADD3 R3, R245, 0xc04, RZ ;  /* 0x00000c04f5037810 */ /* 0x000fc80007ffe0ff */
[----:B------:R-:W-:Y:S01]  /*3930*/  R2UR UR56, R2 ;  /* 0x00000000023872ca */ /* 0x000fe200000e0000 */
[----:B------:R-:W-:-:S05]  /*3940*/  VIADD R2, R0, 0xc06 ;  /* 0x00000c0600027836 */ /* 0x000fca0000000000 */
[----:B------:R-:W-:Y:S01]  /*3950*/  R2UR UR52, R2 ;  /* 0x00000000023472ca */ /* 0x000fe200000e0000 */
[----:B------:R-:W-:-:S05]  /*3960*/  VIADD R2, R0, 0xe00 ;  /* 0x00000e0000027836 */ /* 0x000fca0000000000 */
[----:B------:R-:W-:Y:S01]  /*3970*/  R2UR UR48, R2 ;  /* 0x00000000023072ca */ /* 0x000fe200000e0000 */
[----:B------:R-:W-:-:S05]  /*3980*/  VIADD R2, R0, 0xe02 ;  /* 0x00000e0200027836 */ /* 0x000fca0000000000 */
[----:B------:R-:W-:Y:S01]  /*3990*/  R2UR UR44, R2 ;  /* 0x00000000022c72ca */ /* 0x000fe200000e0000 */
[C---:B------:R-:W-:Y:S02]  /*39a0*/  VIADD R2, R0.reuse, 0xe04 ;  /* 0x00000e0400027836 */ /* 0x040fe40000000000 */
[----:B------:R-:W-:-:S03]  /*39b0*/  VIADD R0, R0, 0xe06 ;  /* 0x00000e0600007836 */ /* 0x000fc60000000000 */
[----:B------:R-:W-:Y:S02]  /*39c0*/  R2UR UR40, R2 ;  /* 0x00000000022872ca */ /* 0x000fe400000e0000 */
[----:B------:R-:W-:Y:S01]  /*39d0*/  IADD3 R2, R245, 0xe06, RZ ;  /* 0x00000e06f5027810 */ /* 0x000fe20007ffe0ff */
[----:B------:R-:W-:Y:S02]  /*39e0*/  WARPGROUP.DEPBAR.LE gsb0, 0x0 ;  /* 0x00008000000079c5 */ /* 0x000fe40000010000 */
[----:B------:R-:W-:-:S06]  /*39f0*/  WARPGROUP.ARRIVE ;  /* 0x00000000000079c5 */ /* 0x000fcc0000000000 */
[----:B------:R-:W-:Y:S01]  /*3a00*/  HGMMA.64x64x16.F32 R24, gdesc[UR4], R24, gsb0 ;  /* 0x00e00000041879f0 */ /* 0x000fe20008000818 */
[----:B------:R-:W-:Y:S01]  /*3a10*/  R2UR UR6, R3 ;  /* 0x00000000030672ca */ /* 0x000fe200000e0000 */
[----:B------:R-:W-:Y:S01]  /*3a20*/  UMOV UR7, 0x40000040 ;  /* 0x4000004000077882 */ /* 0x000fe20000000000 */
[----:B------:R-:W-:Y:S01]  /*3a30*/  UMOV UR4, UR56 ;  /* 0x0000003800047c82 */ /* 0x000fe20008000000 */
[----:B------:R-:W-:Y:S01]  /*3a40*/  UMOV UR5, UR57 ;  /* 0x0000003900057c82 */ /* 0x000fe20008000000 */
        /* <DEDUP_REMOVED lines=32> */
[----:B------:R-:W-:Y:S02]  /*3c50*/  WARPGROUP.DEPBAR.LE gsb0, 0x0 ;  /* 0x00008000000079c5 */ /* 0x000fe40000010000 */
[----:B------:R-:W-:-:S07]  /*3c60*/  WARPGROUP.ARRIVE ;  /* 0x00000000000079c5 */ /* 0x000fce0000000000 */
[----:B------:R-:W-:Y:S01]  /*3c70*/  HGMMA.64x64x16.F32 R24, gdesc[UR4], R24, gsb0 ;  /* 0x00e00000041879f0 */ /* 0x000fe20008000818 */
[----:B------:R-:W-:Y:S01]  /*3c80*/  R2UR UR4, R0 ;  /* 0x00000000000472ca */ /* 0x000fe200000e0000 */
[----:B------:R-:W-:Y:S01]  /*3c90*/  UMOV UR5, 0x40000040 ;  /* 0x4000004000057882 */ /* 0x000fe20000000000 */
[----:B------:R-:W-:Y:S01]  /*3ca0*/  R2UR UR6, R2 ;  /* 0x00000000020672ca */ /* 0x000fe200000e0000 */
[----:B------:R-:W-:Y:S01]  /*3cb0*/  UMOV UR7, 0x40000040 ;  /* 0x4000004000077882 */ /* 0x000fe20000000000 */
[----:B------:R-:W-:Y:S02]  /*3cc0*/  WARPGROUP.DEPBAR.LE gsb0, 0x0 ;  /* 0x00008000000079c5 */ /* 0x000fe40000010000 */
[----:B------:R-:W-:-:S09]  /*3cd0*/  WARPGROUP.ARRIVE ;  /* 0x00000000000079c5 */ /* 0x000fd20000000000 */
[----:B------:R-:W-:Y:S03]  /*3ce0*/  HGMMA.64x64x16.F32 R24, gdesc[UR4], R24, gsb0 ;  /* 0x00e00000041879f0 */ /* 0x000fe60008000818 */
[----:B------:R-:W-:Y:S02]  /*3cf0*/  WARPGROUP.DEPBAR.LE gsb0, 0x0 ;  /* 0x00008000000079c5 */ /* 0x000fe40000010000 */
[----:B------:R-:W-:Y:S01]  /*3d00*/  FMNMX R3, R24, R25, !PT ;  /* 0x0000001918037209 */ /* 0x000fe20007800000 */
[----:B------:R-:W3:Y:S03]  /*3d10*/  SYNCS.PHASECHK.TRANS64.TRYWAIT P6, [R18+URZ+0x50008], R12 ;  /* 0x0500080c120075a7 */ /* 0x000ee600080c017f */
[----:B------:R-:W-:-:S04]  /*3d20*/  FMNMX R0, R28, R3, !PT ;  /* 0x000000031c007209 */ /* 0x000fc80007800000 */
[----:B------:R-:W-:-:S04]  /*3d30*/  FMNMX R3, R29, R0, !PT ;  /* 0x000000001d037209 */ /* 0x000fc80007800000 */
[----:B------:R-:W-:Y:S02]  /*3d40*/  FMNMX R0, R32, R3, !PT ;  /* 0x0000000320007209 */ /* 0x000fe40007800000 */
[----:B------:R-:W-:Y:S02]  /*3d50*/  FMNMX R3, R26, R27, !PT ;  /* 0x0000001b1a037209 */ /* 0x000fe40007800000 */
[----:B------:R-:W-:Y:S02]  /*3d60*/  FMNMX R7, R33, R0, !PT ;  /* 0x0000000021077209 */ /* 0x000fe40007800000 */
[----:B------:R-:W-:Y:S02]  /*3d70*/  FMNMX R0, R30, R3, !PT ;  /* 0x000000031e007209 */ /* 0x000fe40007800000 */
[----:B------:R-:W-:Y:S02]  /*3d80*/  FMNMX R2, R36, R7, !PT ;  /* 0x0000000724027209 */ /* 0x000fe40007800000 */
[----:B------:R-:W-:-:S02]  /*3d90*/  FMNMX R3, R31, R0, !PT ;  /* 0x000000001f037209 */ /* 0x000fc40007800000 */
        /* <DEDUP_REMOVED lines=17> */
[----:B------:R-:W-:-:S03]  /*3eb0*/  FMNMX R0, R50, R3, !PT ;  /* 0x0000000332007209 */ /* 0x000fc60007800000 */
[----:B------:R-:W4:Y:S01]  /*3ec0*/  SHFL.BFLY PT, R7, R2, 0x1, 0x1f ;  /* 0x0c201f0002077f89 */ /* 0x000f2200000e0000 */
[----:B------:R-:W-:-:S04]  /*3ed0*/  FMNMX R3, R51, R0, !PT ;  /* 0x0000000033037209 */ /* 0x000fc80007800000 */
[----:B------:R-:W-:-:S04]  /*3ee0*/  FMNMX R0, R54, R3, !PT ;  /* 0x0000000336007209 */ /* 0x000fc80007800000 */
[----:B------:R-:W-:-:S05]  /*3ef0*/  FMNMX R0, R55, R0, !PT ;  /* 0x0000000037007209 */ /* 0x000fca0007800000 */
[----:B------:R-:W5:Y:S01]  /*3f00*/  SHFL.BFLY PT, R3, R0, 0x1, 0x1f ;  /* 0x0c201f0000037f89 */ /* 0x000f6200000e0000 */
[----:B----4-:R-:W-:Y:S02]  /*3f10*/  FMNMX R7, R2, R7, !PT ;  /* 0x0000000702077209 */ /* 0x010fe40007800000 */
[----:B------:R-:W4:Y:S03]  /*3f20*/  LDC R2, c[0x0][0x604] ;  /* 0x00018100ff027b82 */ /* 0x000f260000000800 */
[----:B------:R-:W2:Y:S01]  /*3f30*/  SHFL.BFLY PT, R4, R7, 0x2, 0x1f ;  /* 0x0c401f0007047f89 */ /* 0x000ea200000e0000 */
[----:B-----5:R-:W-:-:S04]  /*3f40*/  FMNMX R3, R0, R3, !PT ;  /* 0x0000000300037209 */ /* 0x020fc80007800000 */
[----:B------:R-:W5:Y:S01]  /*3f50*/  LDC R0, c[0x0][0x604] ;  /* 0x00018100ff007b82 */ /* 0x000f620000000800 */
[----:B------:R-:W1:Y:S01]  /*3f60*/  SHFL.BFLY PT, R14, R3, 0x2, 0x1f ;  /* 0x0c401f00030e7f89 */ /* 0x000e6200000e0000 */
[----:B--2---:R-:W-:-:S06]  /*3f70*/  FMNMX R15, R7, R4, !PT ;  /* 0x00000004070f7209 */ /* 0x004fcc0007800000 */
[----:B------:R-:W2:Y:S01]  /*3f80*/  LDC R4, c[0x0][0x604] ;  /* 0x00018100ff047b82 */ /* 0x000ea20000000800 */
[----:B------:R-:W-:-:S04]  /*3f90*/  FSETP.NEU.AND P1, PT, R15, -INF , PT ;  /* 0xff8000000f00780b */ /* 0x000fc80003f2d000 */
[----:B------:R-:W-:-:S05]  /*3fa0*/  FSEL R8, R15, RZ, P1 ;  /* 0x000000ff0f087208 */ /* 0x000fca0000800000 */
[----:B------:R-:W-:Y:S01]  /*3fb0*/  FMUL R8, R8, R9 ;  /* 0x0000000908087220 */ /* 0x000fe20000400000 */
[----:B-1----:R-:W-:Y:S01]  /*3fc0*/  FMNMX R14, R3, R14, !PT ;  /* 0x0000000e030e7209 */ /* 0x002fe20007800000 */
[----:B------:R-:W1:Y:S02]  /*3fd0*/  LDC R9, c[0x0][0x604] ;  /* 0x00018100ff097b82 */ /* 0x000e640000000800 */
[--C-:B----4-:R-:W-:Y:S01]  /*3fe0*/  FFMA R2, R25, R2, -R8.reuse ;  /* 0x0000000219027223 */ /* 0x110fe20000000808 */
[--C-:B------:R-:W-:Y:S01]  /*3ff0*/  FFMA R24, R24, R17, -R8.reuse ;  /* 0x0000001118187223 */ /* 0x100fe20000000808 */
[----:B------:R-:W-:Y:S01]  /*4000*/  FSETP.NEU.AND P1, PT, R14, -INF , PT ;  /* 0xff8000000e00780b */ /* 0x000fe20003f2d000 */
[--C-:B------:R-:W-:Y:S01]  /*4010*/  FFMA R21, R28, R21, -R8.reuse ;  /* 0x000000151c157223 */ /* 0x100fe20000000808 */
[----:B------:R-:W-:Y:S01]  /*4020*/  FFMA R6, R29, R6, -R8 ;  /* 0x000000061d067223 */ /* 0x000fe20000000808 */
[----:B------:R-:W-:Y:S02]  /*4030*/  FSETP.GEU.AND P5, PT, R2, -126, PT ;  /* 0xc2fc00000200780b */ /* 0x000fe40003fae000 */
[----:B------:R-:W-:-:S02]  /*4040*/  FSETP.GEU.AND P4, PT, R24, -126, PT ;  /* 0xc2fc00001800780b */ /* 0x000fc40003f8e000 */
[----:B------:R-:W-:Y:S02]  /*4050*/  FSEL R7, R14, RZ, P1 ;  /* 0x000000ff0e077208 */ /* 0x000fe40000800000 */
[----:B------:R-:W-:Y:S02]  /*4060*/  FSETP.GEU.AND P3, PT, R21, -126, PT ;  /* 0xc2fc00001500780b */ /* 0x000fe40003f6e000 */
[----:B------:R-:W-:Y:S01]  /*4070*/  FSETP.GEU.AND P1, PT, R6, -126, PT ;  /* 0xc2fc00000600780b */ /* 0x000fe20003f2e000 */
[----:B-----5:R-:W-:Y:S01]  /*4080*/  FMUL R7, R7, R0 ;  /* 0x0000000007077220 */ /* 0x020fe20000400000 */
[----:B------:R-:W-:-:S03]  /*4090*/  P2R R17, PR, RZ, 0x8 ;  /* 0x00000008ff117803 */ /* 0x000fc60000000000 */
[----:B------:R-:W-:Y:S01]  /*40a0*/  @!P5 FMUL R2, R2, 0.5 ;  /* 0x3f0000000202d820 */ /* 0x000fe20000400000 */
[--C-:B--2---:R-:W-:Y:S01]  /*40b0*/  FFMA R0, R27, R4, -R7.reuse ;  /* 0x000000041b007223 */ /* 0x104fe20000000807 */
[----:B------:R-:W-:Y:S01]  /*40c0*/  @!P4 FMUL R24, R24, 0.5 ;  /* 0x3f0000001818c820 */ /* 0x000fe20000400000 */
[--C-:B------:R-:W-:Y:S01]  /*40d0*/  FFMA R10, R26, R10, -R7.reuse ;  /* 0x0000000a1a0a7223 */ /* 0x100fe20000000807 */
[--C-:B-1----:R-:W-:Y:S01]  /*40e0*/  FFMA R9, R30, R9, -R7.reuse ;  /* 0x000000091e097223 */ /* 0x102fe20000000807 */
[----:B------:R-:W-:Y:S01]  /*40f0*/  FFMA R4, R31, R16, -R7 ;  /* 0x000000101f047223 */ /* 0x000fe20000000807 */
[----:B------:R-:W1:Y:S01]  /*4100*/  MUFU.EX2 R3, R24 ;  /* 0x0000001800037308 */ /* 0x000e620000000800 */
[----:B------:R-:W-:Y:S01]  /*4110*/  @!P3 FMUL R21, R21, 0.5 ;  /* 0x3f0000001515b820 */ /* 0x000fe20000400000 */
[----:B------:R-:W-:Y:S01]  /*4120*/  FSETP.GEU.AND P2, PT, R10, -126, PT ;  /* 0xc2fc00000a00780b */ /* 0x000fe20003f4e000 */
[----:B------:R-:W-:Y:S01]  /*4130*/  @!P1 FMUL R6, R6, 0.5 ;  /* 0x3f00000006069820 */ /* 0x000fe20000400000 */
[----:B------:R-:W-:-:S04]  /*4140*/  FSETP.GEU.AND P3, PT, R0, -126, PT ;  /* 0xc2fc00000000780b */ /* 0x000fc80003f6e000 */
[----:B------:R-:W2:Y:S07]  /*4150*/  MUFU.EX2 R2, R2 ;  /* 0x0000000200027308 */ /* 0x000eae0000000800 */
[----:B------:R-:W-:Y:S01]  /*4160*/  @!P2 FMUL R10, R10, 0.5 ;  /* 0x3f0000000a0aa820 */ /* 0x000fe20000400000 */
[----:B------:R-:W4:Y:S01]  /*4170*/  MUFU.EX2 R21, R21 ;  /* 0x0000001500157308 */ /* 0x000f220000000800 */
[----:B-1----:R-:W-:Y:S01]  /*4180*/  @!P4 FMUL R3, R3, R3 ;  /* 0x000000030303c220 */ /* 0x002fe20000400000 */
[----:B------:R-:W-:Y:S01]  /*4190*/  FSETP.GEU.AND P4, PT, R9, -126, PT ;  /* 0xc2fc00000900780b */ /* 0x000fe20003f8e000 */
[----:B------:R-:W-:-:S05]  /*41a0*/  @!P3 FMUL R0, R0, 0.5 ;  /* 0x3f0000000000b820 */ /* 0x000fca0000400000 */
[----:B------:R-:W1:Y:S01]  /*41b0*/  MUFU.EX2 R6, R6 ;  /* 0x0000000600067308 */ /* 0x000e620000000800 */
[----:B--2---:R-:W-:Y:S01]  /*41c0*/  @!P5 FMUL R2, R2, R2 ;  /* 0x000000020202d220 */ /* 0x004fe20000400000 */
[----:B------:R-:W-:-:S05]  /*41d0*/  FSETP.GEU.AND P5, PT, R4, -126, PT ;  /* 0xc2fc00000400780b */ /* 0x000fca0003fae000 */
[----:B------:R-:W-:Y:S01]  /*41e0*/  @!P4 FMUL R9, R9, 0.5 ;  /* 0x3f0000000909c820 */ /* 0x000fe20000400000 */
[----:B------:R-:W2:Y:S07]  /*41f0*/  MUFU.EX2 R10, R10 ;  /* 0x0000000a000a7308 */ /* 0x000eae0000000800 */
[----:B------:R-:W-:Y:S01]  /*4200*/  @!P5 FMUL R4, R4, 0.5 ;  /* 0x3f0000000404d820 */ /* 0x000fe20000400000 */
[----:B------:R-:W1:Y:S08]  /*4210*/  MUFU.EX2 R0, R0 ;  /* 0x0000000000007308 */ /* 0x000e700000000800 */
[----:B------:R-:W1:Y:S08]  /*4220*/  MUFU.EX2 R9, R9 ;  /* 0x0000000900097308 */ /* 0x000e700000000800 */
[----:B------:R-:W1:Y:S01]  /*4230*/  MUFU.EX2 R4, R4 ;  /* 0x0000000400047308 */ /* 0x000e620000000800 */
[----:B--234-:R-:W-:Y:S05]  /*4240*/  @!P6 BRA `(.L_x_23) ;  /* 0x00000160005ce947 */ /* 0x01cfea0003800000 */
.L_x_94:
[----:B------:R-:W-:Y:S01]  /*4250*/  ISETP.NE.AND P6, PT, R17, RZ, PT ;  /* 0x000000ff1100720c */ /* 0x000fe20003fc5270 */
[----:B------:R-:W-:Y:S01]  /*4260*/  STL.64 [R1+0x9a0], R54 ;  /* 0x0009a03601007387 */ /* 0x000fe20000100a00 */
[----:B------:R-:W-:Y:S01]  /*4270*/  LOP3.LUT R26, R5, 0x2000000, RZ, 0xfc, !PT ;  /* 0x02000000051a7812 */ /* 0x000fe200078efcff */
[----:B-1----:R-:W-:Y:S01]  /*4280*/  @!P1 FMUL R6, R6, R6 ;  /* 0x0000000606069220 */ /* 0x002fe20000400000 */
[----:B------:R-:W-:Y:S01]  /*4290*/  @!P2 FMUL R10, R10, R10 ;  /* 0x0000000a0a0aa220 */ /* 0x000fe20000400000 */
[----:B------:R-:W-:Y:S01]  /*42a0*/  STL.64 [R1+0x998], R52 ;  /* 0x0009983401007387 */ /* 0x000fe20000100a00 */
[----:B------:R-:W-:Y:S01]  /*42b0*/  @!P3 FMUL R0, R0, R0 ;  /* 0x000000000000b220 */ /* 0x000fe20000400000 */
[----:B------:R-:W-:Y:S02]  /*42c0*/  VIADD R5, R26, 0x1000 ;  /* 0x000010001a057836 */ /* 0x000fe40000000000 */
[----:B------:R-:W-:Y:S01]  /*42d0*/  @!P4 FMUL R9, R9, R9 ;  /* 0x000000090909c220 */ /* 0x000fe20000400000 */
[----:B------:R-:W-:Y:S01]  /*42e0*/  @!P5 FMUL R4, R4, R4 ;  /* 0x000000040404d220 */ /* 0x000fe20000400000 */
[----:B------:R-:W-:Y:S01]  /*42f0*/  STL.64 [R1+0x990], R50 ;  /* 0x0009903201007387 */ /* 0x000fe20000100a00 */
[----:B------:R-:W-:Y:S01]  /*4300*/  F2FP.F16.F32.PACK_AB R164, R2, R3 ;  /* 0x0000000302a4723e */ /* 0x000fe200000000ff */
[----:B------:R-:W-:Y:S01]  /*4310*/  UMOV UR7, 0x40000040 ;  /* 0x4000004000077882 */ /* 0x000fe20000000000 */
[----:B------:R-:W-:Y:S01]  /*4320*/  @!P6 FMUL R21, R21, R21 ;  /* 0x000000151515e220 */ /* 0x000fe20000400000 */
[----:B------:R-:W-:Y:S01]  /*4330*/  STL.64 [R1+0x988], R48 ;  /* 0x0009883001007387 */ /* 0x000fe20000100a00 */
[----:B------:R-:W-:Y:S01]  /*4340*/  R2UR UR6, R5 ;  /* 0x00000000050672ca */ /* 0x000fe200000e0000 */
[----:B--2---:R-:W1:Y:S01]  /*4350*/  LDC R12, c[0x0][0x604] ;  /* 0x00018100ff0c7b82 */ /* 0x004e620000000800 */
[----:B------:R-:W-:Y:S01]  /*4360*/  F2FP.F16.F32.PACK_AB R165, R0, R10 ;  /* 0x0000000a00a5723e */ /* 0x000fe200000000ff */
[----:B------:R-:W-:Y:S01]  /*4370*/  STL.64 [R1+0x980], R46 ;  /* 0x0009802e01007387 */ /* 0x000fe20000100a00 */
[----:B------:R-:W-:-:S02]  /*4380*/  F2FP.F16.F32.PACK_AB R166, R6, R21 ;  /* 0x0000001506a6723e */ /* 0x000fc400000000ff */
[----:B------:R-:W-:Y:S01]  /*4390*/  F2FP.F16.F32.PACK_AB R167, R4, R9 ;  /* 0x0000000904a7723e */ /* 0x000fe200000000ff */
[----:B------:R-:W-:Y:S02]  /*43a0*/  STL.64 [R1+0x978], R44 ;  /* 0x0009782c01007387 */ /* 0x000fe40000100a00 */
[----:B------:R-:W2:Y:S02]  /*43b0*/  LDC R5, c[0x0][0x604] ;  /* 0x00018100ff057b82 */ /* 0x000ea40000000800 */
[----:B------:R-:W-:Y:S04]  /*43c0*/  STL.64 [R1+0x970], R42 ;  /* 0x0009702a01007387 */ /* 0x000fe80000100a00 */
[----:B------:R-:W-:Y:S02]  /*43d0*/  STL.64 [R1+0x968], R40 ;  /* 0x0009682801007387 */ /* 0x000fe40000100a00 */
[----:B------:R-:W3:Y:S02]  /*43e0*/  LDC R17, c[0x0][0x604] ;  /* 0x00018100ff117b82 */ /* 0x000ee40000000800 */
[----:B------:R-:W-:Y:S04]  /*43f0*/  STL.64 [R1+0x960], R38 ;  /* 0x0009602601007387 */ /* 0x000fe80000100a00 */
[----:B------:R4:W-:Y:S02]  /*4400*/  STL.64 [R1+0x958], R36 ;  /* 0x0009582401007387 */ /* 0x0009e40000100a00 */
[----:B------:R-:W3:Y:S02]  /*4410*/  LDC R16, c[0x0][0x604] ;  /* 0x00018100ff107b82 */ /* 0x000ee40000000800 */
[----:B------:R-:W-:Y:S04]  /*4420*/  STL [R1+0x538], R245 ;  /* 0x000538f501007387 */ /* 0x000fe80000100800 */
[----:B------:R-:W-:Y:S02]  /*4430*/  STL [R1+0x534], R195 ;  /* 0x000534c301007387 */ /* 0x000fe40000100800 */
[----:B------:R-:W3:Y:S01]  /*4440*/  LDC R19, c[0x0][0x604] ;  /* 0x00018100ff137b82 */ /* 0x000ee20000000800 */
[----:B----4-:R-:W-:Y:S01]  /*4450*/  WARPGROUP.ARRIVE ;  /* 0x00000000000079c5 */ /* 0x010fe20000000000 */
[----:B------:R-:W-:Y:S04]  /*4460*/  STL [R1+0x530], R192 ;  /* 0x000530c001007387 */ /* 0x000fe80000100800 */
[----:B------:R-:W-:Y:S01]  /*4470*/  STL [R1+0x52c], R190 ;  /* 0x00052cbe01007387 */ /* 0x000fe20000100800 */
[----:B------:R-:W-:Y:S01]  /*4480*/  HGMMA.64x256x16.F32 R36, R164, gdesc[UR4].tnspB, RZ, !UPT, gsb0 ;  /* 0x43e00004a4247df0 */ /* 0x000fe2000c0008ff */
[----:B------:R-:W4:Y:S02]  /*4490*/  LDC R23, c[0x0][0x604] ;  /* 0x00018100ff177b82 */ /* 0x000f240000000800 */
[----:B------:R-:W-:Y:S04]  /*44a0*/  STL [R1+0x528], R189 ;  /* 0x000528bd01007387 */ /* 0x000fe80000100800 */
[----:B------:R-:W-:Y:S02]  /*44b0*/  STL [R1+0x524], R188 ;  /* 0x000524bc01007387 */ /* 0x000fe40000100800 */
[----:B------:R-:W4:Y:S02]  /*44c0*/  LDC R25, c[0x0][0x604] ;  /* 0x00018100ff197b82 */ /* 0x000f240000000800 */
[----:B------:R-:W-:Y:S04]  /*44d0*/  STL [R1+0x520], R15 ;  /* 0x0005200f01007387 */ /* 0x000fe80000100800 */
[----:B------:R-:W-:Y:S02]  /*44e0*/  STL [R1+0x51c], R14 ;  /* 0x00051c0e01007387 */ /* 0x000fe40000100800 */
[----:B------:R-:W4:Y:S02]  /*44f0*/  LDC R27, c[0x0][0x604] ;  /* 0x00018100ff1b7b82 */ /* 0x000f240000000800 */
[----:B------:R-:W-:Y:S04]  /*4500*/  STL [R1+0x518], R11 ;  /* 0x0005180b01007387 */ /* 0x000fe80000100800 */
[----:B------:R-:W-:Y:S02]  /*4510*/  STL [R1+0x308], R26 ;  /* 0x0003081a01007387 */ /* 0x000fe40000100800 */
[----:B------:R-:W4:Y:S02]  /*4520*/  LDC R18, c[0x0][0x604] ;  /* 0x00018100ff127b82 */ /* 0x000f240000000800 */
[----:B------:R1:W-:Y:S04]  /*4530*/  STL [R1+0x53c], R10 ;  /* 0x00053c0a01007387 */ /* 0x0003e80000100800 */
[----:B------:R3:W-:Y:S02]  /*4540*/  STL [R1+0x540], R9 ;  /* 0x0005400901007387 */ /* 0x0007e40000100800 */
[----:B------:R-:W4:Y:S08]  /*4550*/  LDC R20, c[0x0][0x604] ;  /* 0x00018100ff147b82 */ /* 0x000f300000000800 */
[----:B------:R-:W4:Y:S08]  /*4560*/  LDC R22, c[0x0][0x604] ;  /* 0x00018100ff167b82 */ /* 0x000f300000000800 */
[----:B------:R-:W4:Y:S01]  /*4570*/  LDC R24, c[0x0][0x604] ;  /* 0x00018100ff187b82 */ /* 0x000f220000000800 */
[----:B------:R-:W-:-:S02]  /*4580*/  WARPGROUP.DEPBAR.LE gsb0, 0x0 ;  /* 0x00008000000079c5 */ /* 0x000fc40000010000 */
[----:B------:R-:W-:Y:S01]  /*4590*/  STL.64 [R1], R36 ;  /* 0x0000002401007387 */ /* 0x000fe20000100a00 */
[----:B--2---:R-:W-:Y:S01]  /*45a0*/  FFMA R32, R32, R5, -R8 ;  /* 0x0000000520207223 */ /* 0x004fe20000000808 */
[----:B------:R-:W-:Y:S01]  /*45b0*/  IMAD.MOV.U32 R169, RZ, RZ, R156 ;  /* 0x000000ffffa97224 */ /* 0x000fe200078e009c */
[----:B------:R-:W-:Y:S01]  /*45c0*/  MOV R172, R153 ;  /* 0x0000009900ac7202 */ /* 0x000fe20000000f00 */
[----:B------:R-:W-:Y:S01]  /*45d0*/  STL.64 [R1+0x8], R38 ;  /* 0x0000082601007387 */ /* 0x000fe20000100a00 */
[----:B-1----:R-:W-:Y:S01]  /*45e0*/  IMAD.MOV.U32 R10, RZ, RZ, R162 ;  /* 0x000000ffff0a7224 */ /* 0x002fe200078e00a2 */
[----:B------:R-:W-:Y:S01]  /*45f0*/  MOV R168, R157 ;  /* 0x0000009d00a87202 */ /* 0x000fe20000000f00 */
[----:B------:R-:W-:Y:S01]  /*4600*/  IMAD.MOV.U32 R13, RZ, RZ, R160 ;  /* 0x000000ffff0d7224 */ /* 0x000fe200078e00a0 */
[----:B------:R-:W-:Y:S01]  /*4610*/  STL.64 [R1+0x10], R40 ;  /* 0x0000102801007387 */ /* 0x000fe20000100a00 */
[----:B------:R-:W-:Y:S01]  /*4620*/  IMAD.MOV.U32 R15, RZ, RZ, R158 ;  /* 0x000000ffff0f7224 */ /* 0x000fe200078e009e */
[----:B------:R-:W-:Y:S01]  /*4630*/  MOV R11, R161 ;  /* 0x000000a1000b7202 */ /* 0x000fe20000000f00 */
[----:B------:R-:W-:Y:S01]  /*4640*/  IMAD.MOV.U32 R173, RZ, RZ, R152 ;  /* 0x000000ffffad7224 */ /* 0x000fe200078e0098 */
[----:B------:R-:W-:Y:S01]  /*4650*/  STL.64 [R1+0x18], R42 ;  /* 0x0000182a01007387 */ /* 0x000fe20000100a00 */
[----:B------:R-:W-:Y:S01]  /*4660*/  IMAD.MOV.U32 R171, RZ, RZ, R154 ;  /* 0x000000ffffab7224 */ /* 0x000fe200078e009a */
[----:B------:R-:W-:Y:S01]  /*4670*/  MOV R170, R155 ;  /* 0x0000009b00aa7202 */ /* 0x000fe20000000f00 */
[----:B------:R-:W-:Y:S01]  /*4680*/  IMAD.MOV.U32 R251, RZ, RZ, R74 ;  /* 0x000000fffffb7224 */ /* 0x000fe200078e004a */
[----:B------:R-:W-:Y:S01]  /*4690*/  STL.64 [R1+0x20], R44 ;  /* 0x0000202c01007387 */ /* 0x000fe20000100a00 */
[----:B------:R-:W-:Y:S01]  /*46a0*/  MOV R14, R159 ;  /* 0x0000009f000e7202 */ /* 0x000fe20000000f00 */
[----:B------:R-:W-:Y:S01]  /*46b0*/  IMAD.MOV.U32 R249, RZ, RZ, R76 ;  /* 0x000000fffff97224 */ /* 0x000fe200078e004c */
[----:B---3--:R-:W-:Y:S01]  /*46c0*/  MOV R9, R163 ;  /* 0x000000a300097202 */ /* 0x008fe20000000f00 */
[----:B------:R-:W-:Y:S01]  /*46d0*/  STL.64 [R1+0x28], R46 ;  /* 0x0000282e01007387 */ /* 0x000fe20000100a00 */
[----:B------:R-:W-:Y:S01]  /*46e0*/  MOV R252, R73 ;  /* 0x0000004900fc7202 */ /* 0x000fe20000000f00 */
[----:B------:R-:W-:Y:S01]  /*46f0*/  IMAD.MOV.U32 R247, RZ, RZ, R78 ;  /* 0x000000fffff77224 */ /* 0x000fe200078e004e */
[----:B------:R-:W-:Y:S01]  /*4700*/  MOV R250, R75 ;  /* 0x0000004b00fa7202 */ /* 0x000fe20000000f00 */
        /* <DEDUP_REMOVED lines=9> */
[----:B------:R-:W-:Y:S01]  /*47a0*/  IMAD.MOV.U32 R241, RZ, RZ, R84 ;  /* 0x000000fffff17224 */ /* 0x000fe200078e0054 */
[----:B------:R-:W-:Y:S01]  /*47b0*/  MOV R240, R85 ;  /* 0x0000005500f07202 */ /* 0x000fe20000000f00 */
[----:B------:R-:W-:Y:S01]  /*47c0*/  IMAD.MOV.U32 R239, RZ, RZ, R86 ;  /* 0x000000ffffef7224 */ /* 0x000fe200078e0056 */
[----:B------:R1:W-:Y:S01]  /*47d0*/  STL.64 [R1+0x48], R54 ;  /* 0x0000483601007387 */ /* 0x0003e20000100a00 */
[----:B------:R-:W-:Y:S01]  /*47e0*/  MOV R238, R87 ;  /* 0x0000005700ee7202 */ /* 0x000fe20000000f00 */
[----:B------:R-:W-:Y:S01]  /*47f0*/  IMAD.MOV.U32 R237, RZ, RZ, R88 ;  /* 0x000000ffffed7224 */ /* 0x000fe200078e0058 */
[----:B------:R-:W-:Y:S01]  /*4800*/  MOV R236, R89 ;  /* 0x0000005900ec7202 */ /* 0x000fe20000000f00 */
[----:B------:R-:W-:Y:S01]  /*4810*/  STL.64 [R1+0x50], R56 ;  /* 0x0000503801007387 */ /* 0x000fe20000100a00 */
[----:B------:R-:W-:Y:S01]  /*4820*/  IMAD.MOV.U32 R235, RZ, RZ, R90 ;  /* 0x000000ffffeb7224 */ /* 0x000fe200078e005a */
[----:B------:R-:W-:Y:S01]  /*4830*/  MOV R234, R91 ;  /* 0x0000005b00ea7202 */ /* 0x000fe20000000f00 */
[----:B------:R-:W-:Y:S01]  /*4840*/  IMAD.MOV.U32 R233, RZ, RZ, R92 ;  /* 0x000000ffffe97224 */ /* 0x000fe200078e005c */
        /* <DEDUP_REMOVED lines=28> */
[----:B------:R-:W-:Y:S01]  /*4a10*/  STL [R1+0x90], R72 ;  /* 0x0000904801007387 */ /* 0x000fe20000100800 */
[----:B------:R-:W-:Y:S01]  /*4a20*/  IMAD.MOV.U32 R211, RZ, RZ, R114 ;  /* 0x000000ffffd37224 */ /* 0x000fe200078e0072 */
[----:B------:R-:W-:Y:S01]  /*4a30*/  MOV R210, R115 ;  /* 0x0000007300d27202 */ /* 0x000fe20000000f00 */
[----:B------:R-:W-:Y:S01]  /*4a40*/  IMAD.MOV.U32 R209, RZ, RZ, R116 ;  /* 0x000000ffffd17224 */ /* 0x000fe200078e0074 */
[----:B-1----:R-:W2:Y:S01]  /*4a50*/  LDL.LU.64 R54, [R1+0x9a0] ;  /* 0x0009a00001367983 */ /* 0x002ea20000300a00 */
[----:B------:R-:W-:Y:S01]  /*4a60*/  MOV R208, R117 ;  /* 0x0000007500d07202 */ /* 0x000fe20000000f00 */
[----:B------:R-:W-:Y:S01]  /*4a70*/  IMAD.MOV.U32 R207, RZ, RZ, R118 ;  /* 0x000000ffffcf7224 */ /* 0x000fe200078e0076 */
[----:B------:R-:W-:Y:S01]  /*4a80*/  MOV R206, R119 ;  /* 0x0000007700ce7202 */ /* 0x000fe20000000f00 */
[----:B------:R-:W3:Y:S01]  /*4a90*/  LDL.LU.64 R52, [R1+0x998] ;  /* 0x0009980001347983 */ /* 0x000ee20000300a00 */
[----:B------:R-:W-:Y:S01]  /*4aa0*/  IMAD.MOV.U32 R205, RZ, RZ, R120 ;  /* 0x000000ffffcd7224 */ /* 0x000fe200078e0078 */
[----:B------:R-:W-:Y:S01]  /*4ab0*/  MOV R204, R121 ;  /* 0x0000007900cc7202 */ /* 0x000fe20000000f00 */
[----:B------:R-:W-:Y:S01]  /*4ac0*/  IMAD.MOV.U32 R203, RZ, RZ, R122 ;  /* 0x000000ffffcb7224 */ /* 0x000fe200078e007a */
[----:B------:R-:W2:Y:S01]  /*4ad0*/  LDL.LU.64 R50, [R1+0x990] ;  /* 0x0009900001327983 */ /* 0x000ea20000300a00 */
        /* <DEDUP_REMOVED lines=11> */
[----:B------:R-:W4:Y:S01]  /*4b90*/  LDL.LU.64 R44, [R1+0x978] ;  /* 0x00097800012c7983 */ /* 0x000f220000300a00 */
        /* <DEDUP_REMOVED lines=16> */
[----:B------:R-:W-:Y:S01]  /*4ca0*/  FFMA R5, R33, R12, -R8 ;  /* 0x0000000c21057223 */ /* 0x000fe20000000808 */
[----:B------:R-:W-:Y:S01]  /*4cb0*/  IMAD.MOV.U32 R181, RZ, RZ, R144 ;  /* 0x000000ffffb57224 */ /* 0x000fe200078e0090 */
[----:B------:R-:W1:Y:S01]  /*4cc0*/  LDC R12, c[0x0][0x604] ;  /* 0x00018100ff0c7b82 */ /* 0x000e620000000800 */
[----:B------:R-:W-:Y:S01]  /*4cd0*/  MOV R180, R145 ;  /* 0x0000009100b47202 */ /* 0x000fe20000000f00 */
[----:B------:R-:W-:Y:S01]  /*4ce0*/  IMAD.MOV.U32 R179, RZ, RZ, R146 ;  /* 0x000000ffffb37224 */ /* 0x000fe200078e0092 */
[----:B------:R-:W-:Y:S01]  /*4cf0*/  FSETP.GEU.AND P2, PT, R5, -126, PT ;  /* 0xc2fc00000500780b */ /* 0x000fe20003f4e000 */
[----:B------:R-:W-:Y:S01]  /*4d00*/  IMAD.MOV.U32 R177, RZ, RZ, R148 ;  /* 0x000000ffffb17224 */ /* 0x000fe200078e0094 */
[----:B------:R-:W-:Y:S01]  /*4d10*/  FSETP.GEU.AND P1, PT, R32, -126, PT ;  /* 0xc2fc00002000780b */ /* 0x000fe20003f2e000 */
[----:B------:R-:W-:Y:S01]  /*4d20*/  IMAD.MOV.U32 R175, RZ, RZ, R150 ;  /* 0x000000ffffaf7224 */ /* 0x000fe200078e0096 */
[----:B------:R-:W-:-:S02]  /*4d30*/  MOV R178, R147 ;  /* 0x0000009300b27202 */ /* 0x000fc40000000f00 */
[----:B------:R-:W-:Y:S02]  /*4d40*/  MOV R176, R149 ;  /* 0x0000009500b07202 */ /* 0x000fe40000000f00 */
[----:B------:R-:W-:-:S05]  /*4d50*/  MOV R174, R151 ;  /* 0x0000009700ae7202 */ /* 0x000fca0000000f00 */
[----:B------:R-:W-:Y:S02]  /*4d60*/  @!P2 FMUL R5, R5, 0.5 ;  /* 0x3f0000000505a820 */ /* 0x000fe40000400000 */
[----:B------:R-:W-:-:S04]  /*4d70*/  @!P1 FMUL R32, R32, 0.5 ;  /* 0x3f00000020209820 */ /* 0x000fc80000400000 */
[----:B------:R-:W1:Y:S08]  /*4d80*/  MUFU.EX2 R5, R5 ;  /* 0x0000000500057308 */ /* 0x000e700000000800 */
[----:B------:R-:W1:Y:S02]  /*4d90*/  MUFU.EX2 R160, R32 ;  /* 0x0000002000a07308 */ /* 0x000e640000000800 */
[----:B-1----:R-:W-:Y:S01]  /*4da0*/  @!P2 FMUL R5, R5, R5 ;  /* 0x000000050505a220 */ /* 0x002fe20000400000 */
[----:B------:R-:W-:Y:S01]  /*4db0*/  @!P1 FMUL R160, R160, R160 ;  /* 0x000000a0a0a09220 */ /* 0x000fe20000400000 */
[----:B------:R-:W-:Y:S01]  /*4dc0*/  UMOV UR15, 0x40000040 ;  /* 0x40000040000f7882 */ /* 0x000fe20000000000 */
[--C-:B----4-:R-:W-:Y:S01]  /*4dd0*/  FFMA R36, R36, R17, -R8.reuse ;  /* 0x0000001124247223 */ /* 0x110fe20000000808 */
[----:B------:R-:W-:-:S02]  /*4de0*/  FFMA R17, R37, R16, -R8 ;  /* 0x0000001025117223 */ /* 0x000fc40000000808 */
[----:B------:R-:W1:Y:S01]  /*4df0*/  LDC R16, c[0x0][0x604] ;  /* 0x00018100ff107b82 */ /* 0x000e620000000800 */
[--C-:B---3--:R-:W-:Y:S01]  /*4e00*/  FFMA R40, R40, R19, -R8.reuse ;  /* 0x0000001328287223 */ /* 0x108fe20000000808 */
[----:B------:R-:W-:-:S06]  /*4e10*/  FFMA R19, R41, R12, -R8 ;  /* 0x0000000c29137223 */ /* 0x000fcc0000000808 */
[----:B------:R-:W3:Y:S01]  /*4e20*/  LDC R12, c[0x0][0x604] ;  /* 0x00018100ff0c7b82 */ /* 0x000ee20000000800 */
[----:B------:R-:W-:Y:S02]  /*4e30*/  FSETP.GEU.AND P3, PT, R36, -126, PT ;  /* 0xc2fc00002400780b */ /* 0x000fe40003f6e000 */
[----:B------:R-:W-:Y:S02]  /*4e40*/  FSETP.GEU.AND P5, PT, R40, -126, PT ;  /* 0xc2fc00002800780b */ /* 0x000fe40003fae000 */
[----:B------:R-:W-:Y:S02]  /*4e50*/  FSETP.GEU.AND P4, PT, R17, -126, PT ;  /* 0xc2fc00001100780b */ /* 0x000fe40003f8e000 */
[----:B------:R-:W-:Y:S01]  /*4e60*/  FSETP.GEU.AND P6, PT, R19, -126, PT ;  /* 0xc2fc00001300780b */ /* 0x000fe20003fce000 */
[--C-:B------:R-:W-:Y:S01]  /*4e70*/  FFMA R44, R44, R23, -R8.reuse ;  /* 0x000000172c2c7223 */ /* 0x100fe20000000808 */
[----:B-1----:R-:W-:Y:S02]  /*4e80*/  FFMA R23, R45, R16, -R8 ;  /* 0x000000102d177223 */ /* 0x002fe40000000808 */
[----:B------:R-:W1:Y:S03]  /*4e90*/  LDC R16, c[0x0][0x604] ;  /* 0x00018100ff107b82 */ /* 0x000e660000000800 */
[----:B------:R-:W-:-:S02]  /*4ea0*/  @!P3 FMUL R36, R36, 0.5 ;  /* 0x3f0000002424b820 */ /* 0x000fc40000400000 */
[----:B------:R-:W-:Y:S02]  /*4eb0*/  @!P5 FMUL R40, R40, 0.5 ;  /* 0x3f0000002828d820 */ /* 0x000fe40000400000 */
[----:B------:R-:W-:Y:S02]  /*4ec0*/  @!P4 FMUL R17, R17, 0.5 ;  /* 0x3f0000001111c820 */ /* 0x000fe40000400000 */
[----:B------:R-:W-:Y:S01]  /*4ed0*/  @!P6 FMUL R19, R19, 0.5 ;  /* 0x3f0000001313e820 */ /* 0x000fe20000400000 */
[----:B------:R-:W4:Y:S01]  /*4ee0*/  MUFU.EX2 R162, R36 ;  /* 0x0000002400a27308 */ /* 0x000f220000000800 */
[--C-:B---3--:R-:W-:Y:S02]  /*4ef0*/  FFMA R49, R49, R12, -R8.reuse ;  /* 0x0000000c31317223 */ /* 0x108fe40000000808 */
[----:B------:R-:W3:Y:S05]  /*4f00*/  LDC R12, c[0x0][0x604] ;  /* 0x00018100ff0c7b82 */ /* 0x000eea0000000800 */
[----:B------:R-:W2:Y:S08]  /*4f10*/  MUFU.EX2 R156, R40 ;  /* 0x00000028009c7308 */ /* 0x000eb00000000800 */
[----:B------:R-:W2:Y:S08]  /*4f20*/  MUFU.EX2 R17, R17 ;  /* 0x0000001100117308 */ /* 0x000eb00000000800 */
[----:B------:R-:W3:Y:S01]  /*4f30*/  MUFU.EX2 R19, R19 ;  /* 0x0000001300137308 */ /* 0x000ee20000000800 */
[--C-:B------:R-:W-:Y:S01]  /*4f40*/  FFMA R25, R48, R25, -R8.reuse ;  /* 0x0000001930197223 */ /* 0x100fe20000000808 */
[--C-:B------:R-:W-:Y:S01]  /*4f50*/  FFMA R27, R52, R27, -R8.reuse ;  /* 0x0000001b341b7223 */ /* 0x100fe20000000808 */
[----:B-1----:R-:W-:Y:S01]  /*4f60*/  FFMA R8, R53, R16, -R8 ;  /* 0x0000001035087223 */ /* 0x002fe20000000808 */
[----:B----4-:R-:W-:Y:S01]  /*4f70*/  @!P3 FMUL R162, R162, R162 ;  /* 0x000000a2a2a2b220 */ /* 0x010fe20000400000 */
[----:B--2---:R-:W-:Y:S01]  /*4f80*/  @!P5 FMUL R156, R156, R156 ;  /* 0x0000009c9c9cd220 */ /* 0x004fe20000400000 */
[----:B------:R-:W-:-:S02]  /*4f90*/  FSETP.GEU.AND P3, PT, R25, -126, PT ;  /* 0xc2fc00001900780b */ /* 0x000fc40003f6e000 */
[----:B------:R-:W-:Y:S01]  /*4fa0*/  FSETP.GEU.AND P2, PT, R23, -126, PT ;  /* 0xc2fc00001700780b */ /* 0x000fe20003f4e000 */
[----:B------:R-:W-:Y:S01]  /*4fb0*/  @!P4 FMUL R17, R17, R17 ;  /* 0x000000111111c220 */ /* 0x000fe20000400000 */
[----:B------:R-:W-:Y:S02]  /*4fc0*/  FSETP.GEU.AND P5, PT, R27, -126, PT ;  /* 0xc2fc00001b00780b */ /* 0x000fe40003fae000 */
[----:B------:R-:W-:Y:S01]  /*4fd0*/  FSETP.GEU.AND P1, PT, R44, -126, PT ;  /* 0xc2fc00002c00780b */ /* 0x000fe20003f2e000 */
[--C-:B---3--:R-:W-:Y:S01]  /*4fe0*/  FFMA R35, R35, R12, -R7.reuse ;  /* 0x0000000c23237223 */ /* 0x108fe20000000807 */
[----:B------:R-:W-:Y:S01]  /*4ff0*/  FSETP.GEU.AND P4, PT, R49, -126, PT ;  /* 0xc2fc00003100780b */ /* 0x000fe20003f8e000 */
[----:B------:R-:W1:Y:S01]  /*5000*/  LDC R12, c[0x0][0x604] ;  /* 0x00018100ff0c7b82 */ /* 0x000e620000000800 */
[----:B------:R-:W-:Y:S01]  /*5010*/  @!P6 FMUL R19, R19, R19 ;  /* 0x000000131313e220 */ /* 0x000fe20000400000 */
[----:B------:R-:W-:Y:S01]  /*5020*/  FSETP.GEU.AND P6, PT, R8, -126, PT ;  /* 0xc2fc00000800780b */ /* 0x000fe20003fce000 */
[----:B------:R-:W-:-:S05]  /*5030*/  FFMA R39, R39, R18, -R7 ;  /* 0x0000001227277223 */ /* 0x000fca0000000807 */
[----:B------:R-:W2:Y:S01]  /*5040*/  LDC R16, c[0x0][0x604] ;  /* 0x00018100ff107b82 */ /* 0x000ea20000000800 */
[----:B------:R-:W-:Y:S01]  /*5050*/  @!P3 FMUL R25, R25, 0.5 ;  /* 0x3f0000001919b820 */ /* 0x000fe20000400000 */
[----:B------:R-:W-:Y:S01]  /*5060*/  @!P5 FMUL R27, R27, 0.5 ;  /* 0x3f0000001b1bd820 */ /* 0x000fe20000400000 */
[----:B------:R-:W-:-:S05]  /*5070*/  @!P2 FMUL R23, R23, 0.5 ;  /* 0x3f0000001717a820 */ /* 0x000fca0000400000 */
[----:B------:R-:W3:Y:S01]  /*5080*/  LDC R18, c[0x0][0x604] ;  /* 0x00018100ff127b82 */ /* 0x000ee20000000800 */
[----:B------:R-:W-:Y:S01]  /*5090*/  @!P1 FMUL R44, R44, 0.5 ;  /* 0x3f0000002c2c9820 */ /* 0x000fe20000400000 */
[----:B------:R-:W-:Y:S01]  /*50a0*/  @!P4 FMUL R49, R49, 0.5 ;  /* 0x3f0000003131c820 */ /* 0x000fe20000400000 */
[----:B------:R-:W-:Y:S01]  /*50b0*/  @!P6 FMUL R8, R8, 0.5 ;  /* 0x3f0000000808e820 */ /* 0x000fe20000400000 */
[----:B------:R-:W-:Y:S08]  /*50c0*/  MUFU.EX2 R25, R25 ;  /* 0x0000001900197308 */ /* 0x000ff00000000800 */
[----:B------:R-:W4:Y:S08]  /*50d0*/  MUFU.EX2 R158, R44 ;  /* 0x0000002c009e7308 */ /* 0x000f300000000800 */
[----:B------:R-:W4:Y:S08]  /*50e0*/  MUFU.EX2 R27, R27 ;  /* 0x0000001b001b7308 */ /* 0x000f300000000800 */
[----:B------:R-:W4:Y:S08]  /*50f0*/  MUFU.EX2 R23, R23 ;  /* 0x0000001700177308 */ /* 0x000f300000000800 */
[----:B------:R-:W4:Y:S08]  /*5100*/  MUFU.EX2 R152, R49 ;  /* 0x0000003100987308 */ /* 0x000f300000000800 */
[----:B------:R4:W4:Y:S01]  /*5110*/  MUFU.EX2 R154, R8 ;  /* 0x00000008009a7308 */ /* 0x0009220000000800 */
[--C-:B------:R-:W-:Y:S01]  /*5120*/  FFMA R43, R43, R20, -R7.reuse ;  /* 0x000000142b2b7223 */ /* 0x100fe20000000807 */
[--C-:B-1----:R-:W-:Y:S01]  /*5130*/  FFMA R51, R51, R12, -R7.reuse ;  /* 0x0000000c33337223 */ /* 0x102fe20000000807 */
[--C-:B--2---:R-:W-:Y:S01]  /*5140*/  FFMA R47, R47, R16, -R7.reuse ;  /* 0x000000102f2f7223 */ /* 0x104fe20000000807 */
[----:B---3--:R-:W-:Y:S01]  /*5150*/  FFMA R55, R55, R18, -R7 ;  /* 0x0000001237377223 */ /* 0x008fe20000000807 */
[----:B----4-:R-:W-:Y:S01]  /*5160*/  @!P1 FMUL R158, R158, R158 ;  /* 0x0000009e9e9e9220 */ /* 0x010fe20000400000 */
[----:B------:R-:W-:Y:S01]  /*5170*/  @!P3 FMUL R25, R25, R25 ;  /* 0x000000191919b220 */ /* 0x000fe20000400000 */
[----:B------:R-:W-:Y:S01]  /*5180*/  @!P5 FMUL R27, R27, R27 ;  /* 0x0000001b1b1bd220 */ /* 0x000fe20000400000 */
[----:B------:R-:W-:Y:S01]  /*5190*/  FSETP.GEU.AND P1, PT, R35, -126, PT ;  /* 0xc2fc00002300780b */ /* 0x000fe20003f2e000 */
[----:B------:R-:W-:Y:S01]  /*51a0*/  @!P2 FMUL R23, R23, R23 ;  /* 0x000000171717a220 */ /* 0x000fe20000400000 */
[----:B------:R-:W-:Y:S01]  /*51b0*/  FSETP.GEU.AND P3, PT, R43, -126, PT ;  /* 0xc2fc00002b00780b */ /* 0x000fe20003f6e000 */
[----:B------:R-:W-:Y:S01]  /*51c0*/  @!P4 FMUL R152, R152, R152 ;  /* 0x000000989898c220 */ /* 0x000fe20000400000 */
[----:B------:R-:W-:Y:S01]  /*51d0*/  FSETP.GEU.AND P5, PT, R51, -126, PT ;  /* 0xc2fc00003300780b */ /* 0x000fe20003fae000 */
[----:B------:R-:W1:Y:S01]  /*51e0*/  LDC R8, c[0x0][0x604] ;  /* 0x00018100ff087b82 */ /* 0x000e620000000800 */
[----:B------:R-:W-:-:S02]  /*51f0*/  FSETP.GEU.AND P2, PT, R39, -126, PT ;  /* 0xc2fc00002700780b */ /* 0x000fc40003f4e000 */
[----:B------:R-:W-:Y:S01]  /*5200*/  FSETP.GEU.AND P4, PT, R47, -126, PT ;  /* 0xc2fc00002f00780b */ /* 0x000fe20003f8e000 */
[----:B------:R-:W-:Y:S01]  /*5210*/  @!P6 FMUL R154, R154, R154 ;  /* 0x0000009a9a9ae220 */ /* 0x000fe20000400000 */
[----:B------:R-:W-:Y:S01]  /*5220*/  FSETP.GEU.AND P6, PT, R55, -126, PT ;  /* 0xc2fc00003700780b */ /* 0x000fe20003fce000 */
[----:B------:R-:W-:Y:S01]  /*5230*/  FADD R16, R162, R27 ;  /* 0x0000001ba2107221 */ /* 0x000fe20000000000 */
[----:B------:R-:W-:Y:S01]  /*5240*/  FADD R21, R21, R158 ;  /* 0x0000009e15157221 */ /* 0x000fe20000000000 */
[----:B------:R-:W-:Y:S01]  /*5250*/  @!P1 FMUL R35, R35, 0.5 ;  /* 0x3f00000023239820 */ /* 0x000fe20000400000 */
[----:B------:R-:W-:Y:S01]  /*5260*/  FADD R3, R3, R156 ;  /* 0x0000009c03037221 */ /* 0x000fe20000000000 */
[----:B------:R-:W-:Y:S01]  /*5270*/  @!P3 FMUL R43, R43, 0.5 ;  /* 0x3f0000002b2bb820 */ /* 0x000fe20000400000 */
[----:B------:R-:W2:Y:S01]  /*5280*/  LDC R18, c[0x0][0x604] ;  /* 0x00018100ff127b82 */ /* 0x000ea20000000800 */
[----:B------:R-:W-:Y:S01]  /*5290*/  @!P5 FMUL R51, R51, 0.5 ;  /* 0x3f0000003333d820 */ /* 0x000fe20000400000 */
[----:B------:R-:W-:Y:S01]  /*52a0*/  FADD R12, R160, R25 ;  /* 0x00000019a00c7221 */ /* 0x000fe20000000000 */
[----:B------:R-:W-:-:S02]  /*52b0*/  @!P2 FMUL R39, R39, 0.5 ;  /* 0x3f0000002727a820 */ /* 0x000fc40000400000 */
[----:B------:R-:W-:Y:S02]  /*52c0*/  @!P4 FMUL R47, R47, 0.5 ;  /* 0x3f0000002f2fc820 */ /* 0x000fe40000400000 */
[----:B------:R-:W-:Y:S01]  /*52d0*/  @!P6 FMUL R55, R55, 0.5 ;  /* 0x3f0000003737e820 */ /* 0x000fe20000400000 */
[----:B------:R-:W3:Y:S01]  /*52e0*/  MUFU.EX2 R161, R35 ;  /* 0x0000002300a17308 */ /* 0x000ee20000000800 */
[----:B------:R-:W-:Y:S01]  /*52f0*/  FADD R21, R21, R16 ;  /* 0x0000001015157221 */ /* 0x000fe20000000000 */
[----:B------:R-:W-:Y:S01]  /*5300*/  FADD R12, R3, R12 ;  /* 0x0000000c030c7221 */ /* 0x000fe20000000000 */
[----:B------:R-:W4:Y:S01]  /*5310*/  LDC R16, c[0x0][0x604] ;  /* 0x00018100ff107b82 */ /* 0x000f220000000800 */
[----:B------:R-:W-:Y:S01]  /*5320*/  FADD R2, R2, R19 ;  /* 0x0000001302027221 */ /* 0x000fe20000000000 */
[----:B------:R-:W-:-:S03]  /*5330*/  FADD R29, R5, R152 ;  /* 0x00000098051d7221 */ /* 0x000fc60000000000 */
[----:B------:R-:W3:Y:S01]  /*5340*/  MUFU.EX2 R157, R43 ;  /* 0x0000002b009d7308 */ /* 0x000ee20000000800 */
[----:B------:R-:W-:Y:S01]  /*5350*/  FADD R6, R6, R23 ;  /* 0x0000001706067221 */ /* 0x000fe20000000000 */
[----:B------:R-:W-:Y:S01]  /*5360*/  FADD R3, R17, R154 ;  /* 0x0000009a11037221 */ /* 0x000fe20000000000 */
[----:B------:R-:W2:Y:S05]  /*5370*/  LDC R20, c[0x0][0x604] ;  /* 0x00018100ff147b82 */ /* 0x000eaa0000000800 */
[----:B------:R-:W1:Y:S01]  /*5380*/  MUFU.EX2 R153, R51 ;  /* 0x0000003300997308 */ /* 0x000e620000000800 */
[----:B------:R-:W-:Y:S01]  /*5390*/  FADD R2, R2, R29 ;  /* 0x0000001d02027221 */ /* 0x000fe20000000000 */
[----:B------:R-:W-:-:S06]  /*53a0*/  FADD R3, R6, R3 ;  /* 0x0000000306037221 */ /* 0x000fcc0000000000 */
[----:B------:R-:W1:Y:S08]  /*53b0*/  MUFU.EX2 R163, R39 ;  /* 0x0000002700a37308 */ /* 0x000e700000000800 */
[----:B------:R-:W1:Y:S08]  /*53c0*/  MUFU.EX2 R159, R47 ;  /* 0x0000002f009f7308 */ /* 0x000e700000000800 */
[----:B------:R-:W4:Y:S01]  /*53d0*/  MUFU.EX2 R155, R55 ;  /* 0x00000037009b7308 */ /* 0x000f220000000800 */
[----:B------:R-:W-:Y:S01]  /*53e0*/  FADD R12, R12, R21 ;  /* 0x000000150c0c7221 */ /* 0x000fe20000000000 */
[----:B------:R-:W-:Y:S01]  /*53f0*/  FADD R3, R2, R3 ;  /* 0x0000000302037221 */ /* 0x000fe20000000000 */
[----:B------:R-:W-:Y:S01]  /*5400*/  F2FP.F16.F32.PACK_AB R160, R5, R160 ;  /* 0x000000a005a0723e */ /* 0x000fe200000000ff */
[----:B------:R-:W-:-:S02]  /*5410*/  VIADD R5, R26, 0x1800 ;  /* 0x000018001a057836 */ /* 0x000fc40000000000 */
[----:B------:R-:W-:Y:S01]  /*5420*/  FADD R3, R12, R3 ;  /* 0x000000030c037221 */ /* 0x000fe20000000000 */
[----:B---3--:R-:W-:Y:S01]  /*5430*/  @!P1 FMUL R161, R161, R161 ;  /* 0x000000a1a1a19220 */ /* 0x008fe20000400000 */
[----:B------:R-:W-:Y:S01]  /*5440*/  @!P3 FMUL R157, R157, R157 ;  /* 0x0000009d9d9db220 */ /* 0x000fe20000400000 */
[----:B-1----:R-:W-:Y:S01]  /*5450*/  @!P5 FMUL R153, R153, R153 ;  /* 0x000000999999d220 */ /* 0x002fe20000400000 */
[----:B------:R-:W-:Y:S01]  /*5460*/  @!P2 FMUL R163, R163, R163 ;  /* 0x000000a3a3a3a220 */ /* 0x000fe20000400000 */
[----:B------:R-:W-:Y:S01]  /*5470*/  @!P4 FMUL R159, R159, R159 ;  /* 0x0000009f9f9fc220 */ /* 0x000fe20000400000 */
[----:B------:R-:W-:Y:S01]  /*5480*/  R2UR UR12, R5 ;  /* 0x00000000050c72ca */ /* 0x000fe200000e0000 */
[----:B------:R-:W-:Y:S01]  /*5490*/  FFMA R2, R34, R8, -R7 ;  /* 0x0000000822027223 */ /* 0x000fe20000000807 */
[----:B------:R1:W-:Y:S01]  /*54a0*/  STL [R1+0x22c], R3 ;  /* 0x00022c0301007387 */ /* 0x0003e20000100800 */
[----:B----4-:R-:W-:Y:S01]  /*54b0*/  @!P6 FMUL R155, R155, R155 ;  /* 0x0000009b9b9be220 */ /* 0x010fe20000400000 */
[----:B------:R-:W-:Y:S01]  /*54c0*/  FADD R8, R161, R153 ;  /* 0x00000099a1087221 */ /* 0x000fe20000000000 */
[----:B------:R-:W-:-:S02]  /*54d0*/  FADD R6, R4, R159 ;  /* 0x0000009f04067221 */ /* 0x000fc40000000000 */
[----:B------:R-:W-:Y:S01]  /*54e0*/  FADD R21, R163, R155 ;  /* 0x0000009ba3157221 */ /* 0x000fe20000000000 */
[----:B-1----:R-:W-:Y:S01]  /*54f0*/  FADD R3, R0, R157 ;  /* 0x0000009d00037221 */ /* 0x002fe20000000000 */
[--C-:B------:R-:W-:Y:S01]  /*5500*/  FFMA R0, R38, R16, -R7.reuse ;  /* 0x0000001026007223 */ /* 0x100fe20000000807 */
[----:B--2---:R-:W-:Y:S01]  /*5510*/  FFMA R4, R42, R18, -R7 ;  /* 0x000000122a047223 */ /* 0x004fe20000000807 */
[----:B------:R-:W-:Y:S01]  /*5520*/  FADD R21, R6, R21 ;  /* 0x0000001506157221 */ /* 0x000fe20000000000 */
[----:B------:R-:W-:Y:S01]  /*5530*/  FADD R12, R3, R8 ;  /* 0x00000008030c7221 */ /* 0x000fe20000000000 */
[--C-:B------:R-:W-:Y:S01]  /*5540*/  FFMA R3, R46, R20, -R7.reuse ;  /* 0x000000142e037223 */ /* 0x100fe20000000807 */
[--C-:B------:R-:W-:Y:S01]  /*5550*/  FFMA R8, R50, R22, -R7.reuse ;  /* 0x0000001632087223 */ /* 0x100fe20000000807 */
[----:B------:R-:W-:Y:S01]  /*5560*/  F2FP.F16.F32.PACK_AB R162, R17, R162 ;  /* 0x000000a211a2723e */ /* 0x000fe200000000ff */
[----:B------:R-:W-:Y:S01]  /*5570*/  FFMA R7, R54, R24, -R7 ;  /* 0x0000001836077223 */ /* 0x000fe20000000807 */
[----:B------:R-:W-:Y:S01]  /*5580*/  F2FP.F16.F32.PACK_AB R156, R19, R156 ;  /* 0x0000009c139c723e */ /* 0x000fe200000000ff */
[----:B------:R-:W-:Y:S01]  /*5590*/  VIADD R16, R26, 0x1880 ;  /* 0x000018801a107836 */ /* 0x000fe20000000000 */
[----:B------:R-:W-:Y:S01]  /*55a0*/  F2FP.F16.F32.PACK_AB R152, R152, R25 ;  /* 0x000000199898723e */ /* 0x000fe200000000ff */
[----:B------:R-:W-:Y:S01]  /*55b0*/  VIADD R18, R26, 0x1900 ;  /* 0x000019001a127836 */ /* 0x000fe20000000000 */
[----:B------:R-:W-:Y:S01]  /*55c0*/  F2FP.F16.F32.PACK_AB R154, R154, R27 ;  /* 0x0000001b9a9a723e */ /* 0x000fe200000000ff */
[C---:B------:R-:W-:Y:S01]  /*55d0*/  VIADD R20, R26.reuse, 0x1980 ;  /* 0x000019801a147836 */ /* 0x040fe20000000000 */
[----:B------:R-:W-:-:S02]  /*55e0*/  IADD3 R6, R26, 0x1080, RZ ;  /* 0x000010801a067810 */ /* 0x000fc40007ffe0ff */
[C---:B------:R-:W-:Y:S02]  /*55f0*/  IADD3 R17, R26.reuse, 0x1100, RZ ;  /* 0x000011001a117810 */ /* 0x040fe40007ffe0ff */
[----:B------:R-:W-:Y:S02]  /*5600*/  IADD3 R19, R26, 0x1180, RZ ;  /* 0x000011801a137810 */ /* 0x000fe40007ffe0ff */
[----:B------:R-:W-:Y:S01]  /*5610*/  WARPGROUP.ARRIVE ;  /* 0x00000000000079c5 */ /* 0x000fe20000000000 */
[----:B------:R-:W-:-:S05]  /*5620*/  UMOV UR14, UR12 ;  /* 0x0000000c000e7c82 */ /* 0x000fca0008000000 */
[----:B------:R-:W-:Y:S01]  /*5630*/  HGMMA.64x256x16.F32 R24, R164, gdesc[UR12].tnspB, RZ, !UPT, gsb0 ;  /* 0x43e0000ca4187df0 */ /* 0x000fe2000c0008ff */
[----:B------:R-:W-:Y:S01]  /*5640*/  FADD R12, R12, R21 ;  /* 0x000000150c0c7221 */ /* 0x000fe20000000000 */
[----:B------:R-:W-:Y:S01]  /*5650*/  STL [R1+0x544], R153 ;  /* 0x0005449901007387 */ /* 0x000fe20000100800 */
[----:B------:R-:W-:-:S03]  /*5660*/  F2FP.F16.F32.PACK_AB R158, R23, R158 ;  /* 0x0000009e179e723e */ /* 0x000fc600000000ff */
[----:B------:R-:W-:Y:S04]  /*5670*/  STL [R1+0x548], R155 ;  /* 0x0005489b01007387 */ /* 0x000fe80000100800 */
[----:B------:R-:W-:Y:S04]  /*5680*/  STL [R1+0x54c], R8 ;  /* 0x00054c0801007387 */ /* 0x000fe80000100800 */
[----:B------:R-:W-:Y:S04]  /*5690*/  STL [R1+0x550], R7 ;  /* 0x0005500701007387 */ /* 0x000fe80000100800 */
[----:B------:R-:W-:Y:S04]  /*56a0*/  STL [R1+0x554], R12 ;  /* 0x0005540c01007387 */ /* 0x000fe80000100800 */
[----:B------:R-:W-:Y:S04]  /*56b0*/  STL [R1+0x558], R152 ;  /* 0x0005589801007387 */ /* 0x000fe80000100800 */
[----:B------:R-:W-:Y:S04]  /*56c0*/  STL [R1+0x55c], R154 ;  /* 0x00055c9a01007387 */ /* 0x000fe80000100800 */
[----:B------:R-:W-:Y:S04]  /*56d0*/  STL.64 [R1+0x950], R158 ;  /* 0x0009509e01007387 */ /* 0x000fe80000100a00 */
[----:B------:R-:W-:Y:S01]  /*56e0*/  STL.64 [R1+0x948], R156 ;  /* 0x0009489c01007387 */ /* 0x000fe20000100a00 */
[----:B------:R-:W-:-:S03]  /*56f0*/  WARPGROUP.DEPBAR.LE gsb0, 0x0 ;  /* 0x00008000000079c5 */ /* 0x000fc60000010000 */
[----:B------:R-:W-:Y:S04]  /*5700*/  STL.64 [R1+0x940], R150 ;  /* 0x0009409601007387 */ /* 0x000fe80000100a00 */
        /* <DEDUP_REMOVED lines=58> */
[----:B------:R1:W-:Y:S04]  /*5ab0*/  STL.64 [R1+0x768], R32 ;  /* 0x0007682001007387 */ /* 0x0003e80000100a00 */
[----:B-1----:R-:W2:Y:S04]  /*5ac0*/  LDL.LU R32, [R1] ;  /* 0x0000000001207983 */ /* 0x002ea80000300800 */
[----:B------:R-:W2:Y:S04]  /*5ad0*/  LDL.LU R33, [R1+0x4] ;  /* 0x0000040001217983 */ /* 0x000ea80000300800 */
        /* <DEDUP_REMOVED lines=34> */
[----:B------:R-:W2:Y:S01]  /*5d00*/  LDL.LU R68, [R1+0x90] ;  /* 0x0000900001447983 */ /* 0x000ea20000300800 */
[----:B------:R-:W-:-:S02]  /*5d10*/  FSETP.GEU.AND P1, PT, R2, -126, PT ;  /* 0xc2fc00000200780b */ /* 0x000fc40003f2e000 */
[----:B------:R-:W-:-:S11]  /*5d20*/  R2UR UR11, R6 ;  /* 0x00000000060b72ca */ /* 0x000fd600000e0000 */
[----:B------:R-:W-:-:S04]  /*5d30*/  @!P1 FMUL R2, R2, 0.5 ;  /* 0x3f00000002029820 */ /* 0x000fc80000400000 */
[----:B------:R-:W1:Y:S02]  /*5d40*/  MUFU.EX2 R6, R2 ;  /* 0x0000000200067308 */ /* 0x000e640000000800 */
[----:B-1----:R-:W-:Y:S01]  /*5d50*/  @!P1 FMUL R6, R6, R6 ;  /* 0x0000000606069220 */ /* 0x002fe20000400000 */
[----:B------:R-:W-:-:S13]  /*5d60*/  FSETP.GEU.AND P1, PT, R0, -126, PT ;  /* 0xc2fc00000000780b */ /* 0x000fda0003f2e000 */
[----:B------:R-:W-:-:S04]  /*5d70*/  @!P1 FMUL R0, R0, 0.5 ;  /* 0x3f00000000009820 */ /* 0x000fc80000400000 */
[----:B------:R-:W1:Y:S01]  /*5d80*/  MUFU.EX2 R5, R0 ;  /* 0x0000000000057308 */ /* 0x000e620000000800 */
[----:B------:R-:W-:Y:S01]  /*5d90*/  MOV R69, R252 ;  /* 0x000000fc00457202 */ /* 0x000fe20000000f00 */
[----:B------:R-:W-:Y:S01]  /*5da0*/  IMAD.MOV.U32 R70, RZ, RZ, R251 ;  /* 0x000000ffff467224 */ /* 0x000fe200078e00fb */
        /* <DEDUP_REMOVED lines=11> */
[----:B------:R-:W-:-:S02]  /*5e60*/  IMAD.MOV.U32 R82, RZ, RZ, R239 ;  /* 0x000000ffff527224 */ /* 0x000fc400078e00ef */
[----:B-1----:R-:W-:Y:S01]  /*5e70*/  @!P1 FMUL R5, R5, R5 ;  /* 0x0000000505059220 */ /* 0x002fe20000400000 */
        /* <DEDUP_REMOVED lines=76> */
[----:B------:R-:W-:-:S02]  /*6340*/  MOV R159, R9 ;  /* 0x00000009009f7202 */ /* 0x000fc40000000f00 */
[----:B------:R-:W-:Y:S02]  /*6350*/  F2FP.F16.F32.PACK_AB R161, R161, R6 ;  /* 0x00000006a1a1723e */ /* 0x000fe400000000ff */
[----:B------:R-:W-:Y:S01]  /*6360*/  F2FP.F16.F32.PACK_AB R163, R163, R5 ;  /* 0x00000005a3a3723e */ /* 0x000fe200000000ff */
[----:B------:R-:W-:Y:S01]  /*6370*/  UMOV UR14, UR11 ;  /* 0x0000000b000e7c82 */ /* 0x000fe20008000000 */
[----:B------:R-:W-:Y:S02]  /*6380*/  UMOV UR15, 0x40000040 ;  /* 0x40000040000f7882 */ /* 0x000fe40000000000 */
[----:B--2---:R-:W-:-:S06]  /*6390*/  WARPGROUP.ARRIVE ;  /* 0x00000000000079c5 */ /* 0x004fcc0000000000 */
[----:B------:R-:W-:Y:S01]  /*63a0*/  HGMMA.64x256x16.F32 R32, R160, gdesc[UR12].tnspB, R32, gsb0 ;  /* 0x43e0000ca0207df0 */ /* 0x000fe20008000820 */
[----:B------:R-:W-:Y:S04]  /*63b0*/  STL [R1+0x560], R6 ;  /* 0x0005600601007387 */ /* 0x000fe80000100800 */
[----:B------:R-:W-:Y:S01]  /*63c0*/  STL [R1+0x564], R5 ;  /* 0x0005640501007387 */ /* 0x000fe20000100800 */
[----:B------:R-:W-:-:S03]  /*63d0*/  WARPGROUP.DEPBAR.LE gsb0, 0x0 ;  /* 0x00008000000079c5 */ /* 0x000fc60000010000 */
[----:B------:R-:W-:Y:S04]  /*63e0*/  STL.64 [R1], R32 ;  /* 0x0000002001007387 */ /* 0x000fe80000100a00 */
        /* <DEDUP_REMOVED lines=63> */
[----:B-1----:R-:W2:Y:S04]  /*67e0*/  LDL.LU.64 R158, [R1+0x950] ;  /* 0x00095000019e7983 */ /* 0x002ea80000300a00 */
[----:B------:R-:W3:Y:S04]  /*67f0*/  LDL.LU.64 R156, [R1+0x948] ;  /* 0x00094800019c7983 */ /* 0x000ee80000300a00 */
[----:B------:R-:W4:Y:S04]  /*6800*/  LDL.LU.64 R150, [R1+0x940] ;  /* 0x0009400001967983 */ /* 0x000f280000300a00 */
        /* <DEDUP_REMOVED lines=58> */
[----:B------:R-:W4:Y:S01]  /*6bb0*/  LDL.LU.64 R32, [R1+0x768] ;  /* 0x0007680001207983 */ /* 0x000f220000300a00 */
[----:B------:R-:W-:Y:S01]  /*6bc0*/  R2UR UR10, R16 ;  /* 0x00000000100a72ca */ /* 0x000fe200000e0000 */
[----:B------:R-:W-:Y:S01]  /*6bd0*/  UMOV UR11, 0x40000040 ;  /* 0x40000040000b7882 */ /* 0x000fe20000000000 */
[----:B----4-:R-:W-:-:S11]  /*6be0*/  WARPGROUP.ARRIVE ;  /* 0x00000000000079c5 */ /* 0x010fd60000000000 */
[----:B------:R-:W-:Y:S03]  /*6bf0*/  HGMMA.64x256x16.F32 R24, R160, gdesc[UR8].tnspB, R24, gsb0 ;  /* 0x43e00008a0187df0 */ /* 0x000fe60008000818 */
[----:B------:R-:W-:Y:S02]  /*6c00*/  WARPGROUP.DEPBAR.LE gsb0, 0x0 ;  /* 0x00008000000079c5 */ /* 0x000fe40000010000 */
        /* <DEDUP_REMOVED lines=64> */
[----:B-1----:R-:W4:Y:S04]  /*7010*/  LDL.LU.64 R24, [R1] ;  /* 0x0000000001187983 */ /* 0x002f280000300a00 */
        /* <DEDUP_REMOVED lines=63> */
[----:B------:R-:W-:-:S13]  /*7410*/  FSETP.GEU.AND P1, PT, R4, -126, PT ;  /* 0xc2fc00000400780b */ /* 0x000fda0003f2e000 */
[----:B------:R-:W-:-:S06]  /*7420*/  @!P1 FMUL R4, R4, 0.5 ;  /* 0x3f00000004049820 */ /* 0x000fcc0000400000 */
[----:B------:R-:W1:Y:S02]  /*7430*/  MUFU.EX2 R4, R4 ;  /* 0x0000000400047308 */ /* 0x000e640000000800 */
[----:B-1----:R-:W-:Y:S01]  /*7440*/  @!P1 FMUL R4, R4, R4 ;  /* 0x0000000404049220 */ /* 0x002fe20000400000 */
[----:B------:R-:W-:-:S13]  /*7450*/  FSETP.GEU.AND P1, PT, R3, -126, PT ;  /* 0xc2fc00000300780b */ /* 0x000fda0003f2e000 */
[----:B------:R-:W-:-:S06]  /*7460*/  @!P1 FMUL R3, R3, 0.5 ;  /* 0x3f00000003039820 */ /* 0x000fcc0000400000 */
[----:B------:R-:W1:Y:S01]  /*7470*/  MUFU.EX2 R3, R3 ;  /* 0x0000000300037308 */ /* 0x000e620000000800 */
[----:B------:R-:W-:Y:S02]  /*7480*/  R2UR UR9, R17 ;  /* 0x00000000110972ca */ /* 0x000fe400000e0000 */
[----:B---3--:R-:W-:Y:S01]  /*7490*/  F2FP.F16.F32.PACK_AB R157, R157, R4 ;  /* 0x000000049d9d723e */ /* 0x008fe200000000ff */
[----:B------:R-:W-:Y:S01]  /*74a0*/  UMOV UR11, 0x40000040 ;  /* 0x40000040000b7882 */ /* 0x000fe20000000000 */
[----:B-1----:R-:W-:-:S05]  /*74b0*/  @!P1 FMUL R3, R3, R3 ;  /* 0x0000000303039220 */ /* 0x002fca0000400000 */
[----:B--2---:R-:W-:-:S04]  /*74c0*/  F2FP.F16.F32.PACK_AB R159, R159, R3 ;  /* 0x000000039f9f723e */ /* 0x004fc800000000ff */
[----:B------:R-:W-:Y:S01]  /*74d0*/  UMOV UR10, UR9 ;  /* 0x00000009000a7c82 */ /* 0x000fe20008000000 */
[----:B------:R-:W-:Y:S02]  /*74e0*/  R2UR UR8, R18 ;  /* 0x00000000120872ca */ /* 0x000fe400000e0000 */
[----:B------:R-:W-:Y:S02]  /*74f0*/  R2UR UR7, R19 ;  /* 0x00000000130772ca */ /* 0x000fe400000e0000 */
[----:B------:R-:W-:Y:S01]  /*7500*/  R2UR UR6, R20 ;  /* 0x00000000140672ca */ /* 0x000fe200000e0000 */
[----:B----4-:R-:W-:-:S08]  /*7510*/  WARPGROUP.ARRIVE ;  /* 0x00000000000079c5 */ /* 0x010fd00000000000 */
[----:B------:R-:W-:Y:S03]  /*7520*/  HGMMA.64x256x16.F32 R24, R156, gdesc[UR8].tnspB, R24, gsb0 ;  /* 0x43e000089c187df0 */ /* 0x000fe60008000818 */
[----:B------:R-:W-:Y:S02]  /*7530*/  WARPGROUP.DEPBAR.LE gsb0, 0x0 ;  /* 0x00008000000079c5 */ /* 0x000fe40000010000 */
[----:B------:R-:W-:Y:S01]  /*7540*/  STL.64 [R1], R24 ;  /* 0x0000001801007387 */ /* 0x000fe20000100a00 */
[----:B------:R-:W-:-:S03]  /*7550*/  IMAD.MOV.U32 R2, RZ, RZ, R150 ;  /* 0x000000ffff027224 */ /* 0x000fc600078e0096 */
[----:B------:R-:W-:Y:S01]  /*7560*/  STL.64 [R1+0x8], R26 ;  /* 0x0000081a01007387 */ /* 0x000fe20000100a00 */
[----:B------:R-:W-:-:S03]  /*7570*/  MOV R0, R151 ;  /* 0x0000009700007202 */ /* 0x000fc60000000f00 */
[----:B------:R-:W-:Y:S01]  /*7580*/  STL.64 [R1+0x10], R28 ;  /* 0x0000101c01007387 */ /* 0x000fe20000100a00 */
[----:B------:R-:W-:Y:S01]  /*7590*/  IMAD.MOV.U32 R17, RZ, RZ, R148 ;  /* 0x000000ffff117224 */ /* 0x000fe200078e0094 */
[----:B------:R-:W-:Y:S02]  /*75a0*/  MOV R16, R149 ;  /* 0x0000009500107202 */ /* 0x000fe40000000f00 */
[----:B------:R-:W-:Y:S01]  /*75b0*/  STL.64 [R1+0x18], R30 ;  /* 0x0000181e01007387 */ /* 0x000fe20000100a00 */
[----:B------:R-:W-:Y:S01]  /*75c0*/  IMAD.MOV.U32 R19, RZ, RZ, R146 ;  /* 0x000000ffff137224 */ /* 0x000fe200078e0092 */
[----:B------:R-:W-:Y:S02]  /*75d0*/  MOV R18, R147 ;  /* 0x0000009300127202 */ /* 0x000fe40000000f00 */
[----:B------:R1:W-:Y:S01]  /*75e0*/  STL.64 [R1+0x20], R32 ;  /* 0x0000202001007387 */ /* 0x0003e20000100a00 */
[----:B------:R-:W-:Y:S01]  /*75f0*/  IMAD.MOV.U32 R21, RZ, RZ, R144 ;  /* 0x000000ffff157224 */ /* 0x000fe200078e0090 */
[----:B------:R-:W-:-:S02]  /*7600*/  MOV R20, R145 ;  /* 0x0000009100147202 */ /* 0x000fc40000000f00 */
[----:B------:R-:W2:Y:S01]  /*7610*/  LDL.LU.64 R150, [R1+0x760] ;  /* 0x0007600001967983 */ /* 0x000ea20000300a00 */
[----:B------:R-:W-:Y:S01]  /*7620*/  IMAD.MOV.U32 R23, RZ, RZ, R142 ;  /* 0x000000ffff177224 */ /* 0x000fe200078e008e */
[----:B------:R-:W-:Y:S02]  /*7630*/  MOV R22, R143 ;  /* 0x0000008f00167202 */ /* 0x000fe40000000f00 */
[----:B------:R-:W2:Y:S01]  /*7640*/  LDL.LU.64 R148, [R1+0x758] ;  /* 0x0007580001947983 */ /* 0x000ea20000300a00 */
[----:B------:R-:W-:Y:S01]  /*7650*/  IMAD.MOV.U32 R161, RZ, RZ, R140 ;  /* 0x000000ffffa17224 */ /* 0x000fe200078e008c */
[----:B------:R-:W-:Y:S02]  /*7660*/  MOV R160, R141 ;  /* 0x0000008d00a07202 */ /* 0x000fe40000000f00 */
[----:B------:R-:W2:Y:S01]  /*7670*/  LDL.LU.64 R146, [R1+0x750] ;  /* 0x0007500001927983 */ /* 0x000ea20000300a00 */
        /* <DEDUP_REMOVED lines=158> */
[----:B------:R-:W2:Y:S04]  /*8060*/  LDL.LU.64 R40, [R1+0x5a8] ;  /* 0x0005a80001287983 */ /* 0x000ea80000300a00 */
[----:B------:R-:W2:Y:S04]  /*8070*/  LDL.LU.64 R38, [R1+0x5a0] ;  /* 0x0005a00001267983 */ /* 0x000ea80000300a00 */
[----:B------:R-:W2:Y:S04]  /*8080*/  LDL.LU.64 R36, [R1+0x598] ;  /* 0x0005980001247983 */ /* 0x000ea80000300a00 */
[----:B------:R-:W2:Y:S04]  /*8090*/  LDL.LU.64 R34, [R1+0x590] ;  /* 0x0005900001227983 */ /* 0x000ea80000300a00 */
[----:B-1----:R-:W2:Y:S04]  /*80a0*/  LDL.LU.64 R32, [R1+0x588] ;  /* 0x0005880001207983 */ /* 0x002ea80000300a00 */
[----:B------:R-:W2:Y:S04]  /*80b0*/  LDL.LU.64 R30, [R1+0x580] ;  /* 0x00058000011e7983 */ /* 0x000ea80000300a00 */
[----:B------:R-:W2:Y:S04]  /*80c0*/  LDL.LU.64 R28, [R1+0x578] ;  /* 0x00057800011c7983 */ /* 0x000ea80000300a00 */
[----:B------:R-:W2:Y:S04]  /*80d0*/  LDL.LU.64 R26, [R1+0x570] ;  /* 0x00057000011a7983 */ /* 0x000ea80000300a00 */
[----:B------:R-:W2:Y:S01]  /*80e0*/  LDL.LU.64 R24, [R1+0x568] ;  /* 0x0005680001187983 */ /* 0x000ea20000300a00 */
[----:B------:R-:W-:Y:S01]  /*80f0*/  UMOV UR10, UR8 ;  /* 0x00000008000a7c82 */ /* 0x000fe20008000000 */
[----:B------:R-:W-:Y:S01]  /*8100*/  UMOV UR11, 0x40000040 ;  /* 0x40000040000b7882 */ /* 0x000fe20000000000 */
[----:B--2---:R-:W-:-:S06]  /*8110*/  WARPGROUP.ARRIVE ;  /* 0x00000000000079c5 */ /* 0x004fcc0000000000 */
        /* <DEDUP_REMOVED lines=61> */
[----:B------:R-:W-:Y:S04]  /*84f0*/  STL.64 [R1+0x330], R32 ;  /* 0x0003302001007387 */ /* 0x000fe80000100a00 */
[----:B------:R-:W-:Y:S04]  /*8500*/  STL.64 [R1+0x328], R30 ;  /* 0x0003281e01007387 */ /* 0x000fe80000100a00 */
[----:B------:R-:W-:Y:S04]  /*8510*/  STL.64 [R1+0x320], R28 ;  /* 0x0003201c01007387 */ /* 0x000fe80000100a00 */
[----:B------:R-:W-:Y:S04]  /*8520*/  STL.64 [R1+0x318], R26 ;  /* 0x0003181a01007387 */ /* 0x000fe80000100a00 */
[----:B------:R2:W-:Y:S01]  /*8530*/  STL.64 [R1+0x310], R24 ;  /* 0x0003101801007387 */ /* 0x0005e20000100a00 */
[----:B-1----:R-:W-:Y:S01]  /*8540*/  IMAD.MOV.U32 R34, RZ, RZ, R5 ;  /* 0x000000ffff227224 */ /* 0x002fe200078e0005 */
[----:B------:R-:W-:-:S02]  /*8550*/  MOV R35, R6 ;  /* 0x0000000600237202 */ /* 0x000fc40000000f00 */
[----:B--2---:R-:W2:Y:S04]  /*8560*/  LDL.LU R24, [R1] ;  /* 0x0000000001187983 */ /* 0x004ea80000300800 */
[----:B------:R-:W2:Y:S04]  /*8570*/  LDL.LU R25, [R1+0x4] ;  /* 0x0000040001197983 */ /* 0x000ea80000300800 */
[----:B------:R-:W2:Y:S04]  /*8580*/  LDL.LU R26, [R1+0x8] ;  /* 0x00000800011a7983 */ /* 0x000ea80000300800 */
[----:B------:R-:W2:Y:S04]  /*8590*/  LDL.LU R27, [R1+0xc] ;  /* 0x00000c00011b7983 */ /* 0x000ea80000300800 */
[----:B------:R-:W2:Y:S04]  /*85a0*/  LDL.LU R28, [R1+0x10] ;  /* 0x00001000011c7983 */ /* 0x000ea80000300800 */
[----:B------:R-:W2:Y:S04]  /*85b0*/  LDL.LU R29, [R1+0x14] ;  /* 0x00001400011d7983 */ /* 0x000ea80000300800 */
[----:B------:R-:W2:Y:S04]  /*85c0*/  LDL.LU R30, [R1+0x18] ;  /* 0x00001800011e7983 */ /* 0x000ea80000300800 */
[----:B------:R-:W2:Y:S01]  /*85d0*/  LDL.LU R31, [R1+0x1c] ;  /* 0x00001c00011f7983 */ /* 0x000ea20000300800 */
[----:B------:R-:W-:-:S03]  /*85e0*/  IMAD.MOV.U32 R36, RZ, RZ, R154 ;  /* 0x000000ffff247224 */ /* 0x000fc600078e009a */
[----:B------:R-:W2:Y:S01]  /*85f0*/  LDL.LU R32, [R1+0x20] ;  /* 0x0000200001207983 */ /* 0x000ea20000300800 */
[----:B------:R-:W-:-:S03]  /*8600*/  MOV R37, R152 ;  /* 0x0000009800257202 */ /* 0x000fc60000000f00 */
[----:B------:R-:W2:Y:S01]  /*8610*/  LDL.LU R33, [R1+0x24] ;  /* 0x0000240001217983 */ /* 0x000ea20000300800 */
[----:B------:R-:W-:-:S03]  /*8620*/  IMAD.MOV.U32 R38, RZ, RZ, R12 ;  /* 0x000000ffff267224 */ /* 0x000fc600078e000c */
[----:B------:R-:W3:Y:S01]  /*8630*/  LDL.LU R5, [R1+0x564] ;  /* 0x0005640001057983 */ /* 0x000ee20000300800 */
[----:B------:R-:W-:-:S03]  /*8640*/  MOV R39, R7 ;  /* 0x0000000700277202 */ /* 0x000fc60000000f00 */
[----:B------:R-:W4:Y:S01]  /*8650*/  LDL.LU R6, [R1+0x560] ;  /* 0x0005600001067983 */ /* 0x000f220000300800 */
[----:B------:R-:W-:-:S03]  /*8660*/  IMAD.MOV.U32 R40, RZ, RZ, R8 ;  /* 0x000000ffff287224 */ /* 0x000fc600078e0008 */
[----:B------:R-:W2:Y:S04]  /*8670*/  LDL.LU R154, [R1+0x55c] ;  /* 0x00055c00019a7983 */ /* 0x000ea80000300800 */
[----:B------:R-:W2:Y:S04]  /*8680*/  LDL.LU R152, [R1+0x558] ;  /* 0x0005580001987983 */ /* 0x000ea80000300800 */
[----:B------:R-:W3:Y:S04]  /*8690*/  LDL.LU R12, [R1+0x554] ;  /* 0x00055400010c7983 */ /* 0x000ee80000300800 */
[----:B------:R-:W4:Y:S04]  /*86a0*/  LDL.LU R7, [R1+0x550] ;  /* 0x0005500001077983 */ /* 0x000f280000300800 */
[----:B------:R-:W2:Y:S01]  /*86b0*/  LDL.LU R8, [R1+0x54c] ;  /* 0x00054c0001087983 */ /* 0x000ea20000300800 */
[----:B------:R-:W-:Y:S01]  /*86c0*/  MOV R41, R155 ;  /* 0x0000009b00297202 */ /* 0x000fe20000000f00 */
[----:B------:R-:W-:-:S02]  /*86d0*/  IMAD.MOV.U32 R42, RZ, RZ, R153 ;  /* 0x000000ffff2a7224 */ /* 0x000fc400078e0099 */
[----:B------:R-:W3:Y:S04]  /*86e0*/  LDL.LU R155, [R1+0x548] ;  /* 0x00054800019b7983 */ /* 0x000ee80000300800 */
[----:B------:R-:W3:Y:S01]  /*86f0*/  LDL.LU R153, [R1+0x544] ;  /* 0x0005440001997983 */ /* 0x000ee20000300800 */
        /* <DEDUP_REMOVED lines=108> */
[----:B------:R-:W-:Y:S01]  /*8dc0*/  UMOV UR10, UR7 ;  /* 0x00000007000a7c82 */ /* 0x000fe20008000000 */
[----:B------:R-:W-:Y:S01]  /*8dd0*/  MOV R149, R16 ;  /* 0x0000001000957202 */ /* 0x000fe20000000f00 */
[----:B------:R-:W-:Y:S01]  /*8de0*/  UMOV UR11, 0x40000040 ;  /* 0x40000040000b7882 */ /* 0x000fe20000000000 */
[----:B------:R-:W3:Y:S01]  /*8df0*/  LDL.LU R9, [R1+0x540] ;  /* 0x0005400001097983 */ /* 0x000ee20000300800 */
[----:B------:R-:W1:Y:S03]  /*8e00*/  LDC R13, c[0x0][0x28c] ;  /* 0x0000a300ff0d7b82 */ /* 0x000e660000000800 */
[----:B------:R-:W3:Y:S04]  /*8e10*/  LDL.LU R10, [R1+0x53c] ;  /* 0x00053c00010a7983 */ /* 0x000ee80000300800 */
[----:B------:R1:W5:Y:S04]  /*8e20*/  LDL.LU R245, [R1+0x538] ;  /* 0x0005380001f57983 */ /* 0x0003680000300800 */
[----:B------:R1:W5:Y:S04]  /*8e30*/  LDL.LU R195, [R1+0x534] ;  /* 0x0005340001c37983 */ /* 0x0003680000300800 */
[----:B------:R1:W5:Y:S04]  /*8e40*/  LDL.LU R192, [R1+0x530] ;  /* 0x0005300001c07983 */ /* 0x0003680000300800 */
[----:B------:R1:W5:Y:S04]  /*8e50*/  LDL.LU R190, [R1+0x52c] ;  /* 0x00052c0001be7983 */ /* 0x0003680000300800 */
[----:B------:R1:W5:Y:S04]  /*8e60*/  LDL.LU R189, [R1+0x528] ;  /* 0x0005280001bd7983 */ /* 0x0003680000300800 */
[----:B------:R1:W5:Y:S04]  /*8e70*/  LDL.LU R188, [R1+0x524] ;  /* 0x0005240001bc7983 */ /* 0x0003680000300800 */
[----:B------:R1:W5:Y:S04]  /*8e80*/  LDL.LU R15, [R1+0x520] ;  /* 0x00052000010f7983 */ /* 0x0003680000300800 */
[----:B------:R1:W5:Y:S04]  /*8e90*/  LDL.LU R14, [R1+0x51c] ;  /* 0x00051c00010e7983 */ /* 0x0003680000300800 */
[----:B------:R1:W5:Y:S01]  /*8ea0*/  LDL.LU R11, [R1+0x518] ;  /* 0x00051800010b7983 */ /* 0x0003620000300800 */
[----:B--2---:R-:W-:-:S13]  /*8eb0*/  FSETP.GEU.AND P1, PT, R8, -126, PT ;  /* 0xc2fc00000800780b */ /* 0x004fda0003f2e000 */
[----:B------:R-:W-:-:S04]  /*8ec0*/  @!P1 FMUL R8, R8, 0.5 ;  /* 0x3f00000008089820 */ /* 0x000fc80000400000 */
[----:B------:R-:W2:Y:S02]  /*8ed0*/  MUFU.EX2 R2, R8 ;  /* 0x0000000800027308 */ /* 0x000ea40000000800 */
[----:B--2---:R-:W-:Y:S01]  /*8ee0*/  @!P1 FMUL R2, R2, R2 ;  /* 0x0000000202029220 */ /* 0x004fe20000400000 */
[----:B----4-:R-:W-:-:S13]  /*8ef0*/  FSETP.GEU.AND P1, PT, R7, -126, PT ;  /* 0xc2fc00000700780b */ /* 0x010fda0003f2e000 */
[----:B------:R-:W-:-:S04]  /*8f00*/  @!P1 FMUL R7, R7, 0.5 ;  /* 0x3f00000007079820 */ /* 0x000fc80000400000 */
[----:B------:R-:W2:Y:S01]  /*8f10*/  MUFU.EX2 R0, R7 ;  /* 0x0000000700007308 */ /* 0x000ea20000000800 */
[----:B---3--:R-:W-:Y:S01]  /*8f20*/  F2FP.F16.F32.PACK_AB R153, R153, R2 ;  /* 0x000000029999723e */ /* 0x008fe200000000ff */
[----:B--2---:R-:W-:-:S05]  /*8f30*/  @!P1 FMUL R0, R0, R0 ;  /* 0x0000000000009220 */ /* 0x004fca0000400000 */
[----:B------:R-:W-:-:S04]  /*8f40*/  F2FP.F16.F32.PACK_AB R155, R155, R0 ;  /* 0x000000009b9b723e */ /* 0x000fc800000000ff */
[----:B------:R-:W-:-:S06]  /*8f50*/  WARPGROUP.ARRIVE ;  /* 0x00000000000079c5 */ /* 0x000fcc0000000000 */
[----:B------:R-:W-:Y:S03]  /*8f60*/  HGMMA.64x256x16.F32 R24, R152, gdesc[UR8].tnspB, R24, gsb0 ;  /* 0x43e0000898187df0 */ /* 0x000fe60008000818 */
[----:B------:R-:W-:Y:S02]  /*8f70*/  WARPGROUP.DEPBAR.LE gsb0, 0x0 ;  /* 0x00008000000079c5 */ /* 0x000fe40000010000 */
        /* <DEDUP_REMOVED lines=64> */
[----:B--2---:R-:W2:Y:S04]  /*9380*/  LDL.LU.64 R150, [R1+0x510] ;  /* 0x0005100001967983 */ /* 0x004ea80000300a00 */
[----:B------:R-:W2:Y:S04]  /*9390*/  LDL.LU.64 R148, [R1+0x508] ;  /* 0x0005080001947983 */ /* 0x000ea80000300a00 */
        /* <DEDUP_REMOVED lines=61> */
[----:B------:R-:W2:Y:S01]  /*9770*/  LDL.LU.64 R24, [R1+0x310] ;  /* 0x0003100001187983 */ /* 0x000ea20000300a00 */
[----:B------:R-:W-:Y:S01]  /*9780*/  UMOV UR7, 0x40000040 ;  /* 0x4000004000077882 */ /* 0x000fe20000000000 */
[----:B------:R-:W3:Y:S01]  /*9790*/  S2R R169, SR_CgaCtaId ;  /* 0x0000000000a97919 */ /* 0x000ee20000008800 */
[----:B------:R-:W-:Y:S01]  /*97a0*/  FADD R4, R10, R4 ;  /* 0x000000040a047221 */ /* 0x000fe20000000000 */
[----:B------:R-:W-:Y:S01]  /*97b0*/  FADD R2, R6, R2 ;  /* 0x0000000206027221 */ /* 0x000fe20000000000 */
[----:B------:R-:W-:Y:S01]  /*97c0*/  FADD R3, R9, R3 ;  /* 0x0000000309037221 */ /* 0x000fe20000000000 */
[----:B------:R-:W-:Y:S01]  /*97d0*/  FADD R0, R5, R0 ;  /* 0x0000000005007221 */ /* 0x000fe20000000000 */
[----:B------:R-:W-:Y:S01]  /*97e0*/  MOV R168, 0x400 ;  /* 0x0000040000a87802 */ /* 0x000fe20000000f00 */
[----:B------:R-:W-:-:S02]  /*97f0*/  FADD R2, R4, R2 ;  /* 0x0000000204027221 */ /* 0x000fc40000000000 */
[----:B------:R-:W-:Y:S01]  /*9800*/  FADD R0, R3, R0 ;  /* 0x0000000003007221 */ /* 0x000fe20000000000 */
[----:B-1----:R-:W-:-:S03]  /*9810*/  ISETP.GE.AND P1, PT, R13, 0x41, PT ;  /* 0x000000410d00780c */ /* 0x002fc60003f26270 */
[----:B------:R-:W-:-:S04]  /*9820*/  FADD R0, R2, R0 ;  /* 0x0000000002007221 */ /* 0x000fc80000000000 */
[----:B------:R-:W-:-:S05]  /*9830*/  FADD R0, R0, R12 ;  /* 0x0000000c00007221 */ /* 0x000fca0000000000 */
[----:B------:R1:W-:Y:S01]  /*9840*/  STL [R1+0x228], R0 ;  /* 0x0002280001007387 */ /* 0x0003e20000100800 */
[----:B---3--:R-:W-:-:S05]  /*9850*/  LEA R168, R169, R168, 0x18 ;  /* 0x000000a8a9a87211 */ /* 0x008fca00078ec0ff */
[----:B------:R-:W-:-:S05]  /*9860*/  VIADD R2, R168, 0x50020 ;  /* 0x00050020a8027836 */ /* 0x000fca0000000000 */
[----:B-1----:R-:W-:Y:S01]  /*9870*/  PRMT R0, RZ, 0x654, R2 ;  /* 0x00000654ff007816 */ /* 0x002fe20000000002 */
[----:B--2---:R-:W-:-:S06]  /*9880*/  WARPGROUP.ARRIVE ;  /* 0x00000000000079c5 */ /* 0x004fcc0000000000 */
[----:B------:R-:W-:Y:S03]  /*9890*/  HGMMA.64x256x16.F32 R24, R152, gdesc[UR4].tnspB, R24, gsb0 ;  /* 0x43e0000498187df0 */ /* 0x000fe60008000818 */
[----:B------:R-:W-:Y:S02]  /*98a0*/  WARPGROUP.DEPBAR.LE gsb0, 0x0 ;  /* 0x00008000000079c5 */ /* 0x000fe40000010000 */
[----:B------:R1:W-:Y:S01]  /*98b0*/  SYNCS.ARRIVE.TRANS64.RED.A1T0 RZ, [R0+URZ], RZ ;  /* 0x000000ff00ff79a7 */ /* 0x0003e2000810043f */
[----:B------:R-:W-:Y:S05]  /*98c0*/  @!P1 BRA `(.L_x_24) ;  /* 0x000000a800109947 */ /* 0x000fea0003800000 */
[----:B-----5:R2:W-:Y:S01]  /*98d0*/  STL [R1+0x224], R11 ;  /* 0x0002240b01007387 */ /* 0x0205e20000100800 */
[----:B------:R-:W-:Y:S01]  /*98e0*/  MOV R193, R15 ;  /* 0x0000000f00c17202 */ /* 0x000fe20000000f00 */
[----:B------:R-:W-:Y:S01]  /*98f0*/  IMAD.MOV.U32 R194, RZ, RZ, R14 ;  /* 0x000000ffffc27224 */ /* 0x000fe200078e000e */
[----:B------:R-:W-:Y:S01]  /*9900*/  MOV R250, 0x1 ;  /* 0x0000000100fa7802 */ /* 0x000fe20000000f00 */
[----:B------:R-:W-:-:S07]  /*9910*/  IMAD.MOV.U32 R191, RZ, RZ, 0x2 ;  /* 0x00000002ffbf7424 */ /* 0x000fce00078e00ff */
.L_x_37:
[----:B---3--:R-:W3:Y:S01]  /*9920*/  S2R R2, SR_CgaCtaId ;  /* 0x0000000000027919 */ /* 0x008ee20000008800 */
[----:B-1----:R-:W-:Y:S01]  /*9930*/  MOV R0, 0x400 ;  /* 0x0000040000007802 */ /* 0x002fe20000000f00 */
[----:B------:R-:W-:Y:S05]  /*9940*/  YIELD ;  /* 0x0000000000007946 */ /* 0x000fea0003800000 */
[----:B---3--:R-:W-:Y:S02]  /*9950*/  LEA R0, R2, R0, 0x18 ;  /* 0x0000000002007211 */ /* 0x008fe400078ec0ff */
[----:B------:R-:W-:Y:S02]  /*9960*/  SHF.L.U32 R2, R195, 0x1f, RZ ;  /* 0x0000001fc3027819 */ /* 0x000fe400000006ff */
[----:B------:R-:W-:-:S04]  /*9970*/  LEA R0, R191, R0, 0x3 ;  /* 0x00000000bf007211 */ /* 0x000fc800078e18ff */
[----:B------:R-:W1:Y:S02]  /*9980*/  SYNCS.PHASECHK.TRANS64.TRYWAIT P1, [R0+URZ+0x50000], R2 ;  /* 0x05000002000075a7 */ /* 0x000e64000802017f */
[----:B-1----:R-:W-:Y:S05]  /*9990*/  @!P1 BRA `(.L_x_25) ;  /* 0x0000010800a89947 */ /* 0x002fea0003800000 */
.L_x_95:
[----:B------:R-:W-:Y:S05]  /*99a0*/  WARPSYNC.ALL ;  /* 0x0000000000007948 */ /* 0x000fea0003800000 */
[----:B------:R-:W3:Y:S04]  /*99b0*/  LDL.64 R208, [R1+0x248] ;  /* 0x0002480001d07983 */ /* 0x000ee80000100a00 */
[----:B------:R-:W4:Y:S04]  /*99c0*/  LDL.64 R206, [R1+0x240] ;  /* 0x0002400001ce7983 */ /* 0x000f280000100a00 */
[----:B------:R-:W5:Y:S04]  /*99d0*/  LDL.64 R204, [R1+0x238] ;  /* 0x0002380001cc7983 */ /* 0x000f680000100a00 */
[----:B------:R-:W2:Y:S04]  /*99e0*/  LDL.64 R202, [R1+0x268] ;  /* 0x0002680001ca7983 */ /* 0x000ea80000100a00 */
[----:B------:R-:W2:Y:S01]  /*99f0*/  LDL.64 R216, [R1+0x270] ;  /* 0x0002700001d87983 */ /* 0x000ea20000100a00 */
[----:B-1----:R-:W-:-:S02]  /*9a00*/  IMAD R2, R191, 0x1000, R245 ;  /* 0x00001000bf027824 */ /* 0x002fc400078e02f5 */
[----:B------:R-:W-:Y:S01]  /*9a10*/  IMAD.MOV.U32 R171, RZ, RZ, 0x40000040 ;  /* 0x40000040ffab7424 */ /* 0x000fe200078e00ff */
[----:B------:R-:W2:Y:S01]  /*9a20*/  LDL.64 R210, [R1+0x250] ;  /* 0x0002500001d27983 */ /* 0x000ea20000100a00 */
[----:B------:R-:W-:-:S03]  /*9a30*/  VIADD R170, R2, 0x600 ;  /* 0x0000060002aa7836 */ /* 0x000fc60000000000 */
[----:B------:R-:W-:Y:S01]  /*9a40*/  R2UR UR59, R171 ;  /* 0x00000000ab3b72ca */ /* 0x000fe200000e0000 */
[----:B------:R-:W2:Y:S01]  /*9a50*/  LDL.64 R214, [R1+0x260] ;  /* 0x0002600001d67983 */ /* 0x000ea20000100a00 */
[----:B------:R-:W-:-:S03]  /*9a60*/  R2UR UR58, R170 ;  /* 0x00000000aa3a72ca */ /* 0x000fc600000e0000 */
[----:B------:R-:W2:Y:S01]  /*9a70*/  LDL.64 R170, [R1+0x298] ;  /* 0x0002980001aa7983 */ /* 0x000ea20000100a00 */
[----:B------:R-:W-:Y:S02]  /*9a80*/  IADD3 R168, R2, 0x602, RZ ;  /* 0x0000060202a87810 */ /* 0x000fe40007ffe0ff */
[----:B------:R-:W-:Y:S01]  /*9a90*/  MOV R169, 0x40000040 ;  /* 0x4000004000a97802 */ /* 0x000fe20000000f00 */
[----:B------:R-:W2:Y:S01]  /*9aa0*/  LDL.64 R212, [R1+0x258] ;  /* 0x0002580001d47983 */ /* 0x000ea20000100a00 */
[----:B------:R-:W-:Y:S02]  /*9ab0*/  R2UR UR60, R168 ;  /* 0x00000000a83c72ca */ /* 0x000fe400000e0000 */
[----:B------:R-:W-:Y:S02]  /*9ac0*/  R2UR UR61, R169 ;  /* 0x00000000a93d72ca */ /* 0x000fe400000e0000 */
[----:B------:R-:W2:Y:S01]  /*9ad0*/  LDL.64 R168, [R1+0x2a0] ;  /* 0x0002a00001a87983 */ /* 0x000ea20000100a00 */
[----:B------:R-:W-:-:S02]  /*9ae0*/  VIADD R166, R2, 0x604 ;  /* 0x0000060402a67836 */ /* 0x000fc40000000000 */
[----:B------:R-:W-:Y:S01]  /*9af0*/  IMAD.MOV.U32 R167, RZ, RZ, 0x40000040 ;  /* 0x40000040ffa77424 */ /* 0x000fe200078e00ff */
[----:B------:R-:W-:Y:S02]  /*9b00*/  MOV R196, UR5 ;  /* 0x0000000500c47c02 */ /* 0x000fe40008000f00 */
[----:B------:R-:W-:Y:S02]  /*9b10*/  MOV R0, UR4 ;  /* 0x0000000400007c02 */ /* 0x000fe40008000f00 */
[----:B------:R-:W-:Y:S02]  /*9b20*/  R2UR UR4, R166 ;  /* 0x00000000a60472ca */ /* 0x000fe400000e0000 */
[----:B------:R-:W-:Y:S02]  /*9b30*/  R2UR UR5, R167 ;  /* 0x00000000a70572ca */ /* 0x000fe400000e0000 */
[----:B------:R-:W2:Y:S01]  /*9b40*/  LDL.64 R166, [R1+0x2a8] ;  /* 0x0002a80001a67983 */ /* 0x000ea20000100a00 */
[----:B------:R-:W-:Y:S01]  /*9b50*/  IMAD.MOV.U32 R9, RZ, RZ, 0x40000040 ;  /* 0x40000040ff097424 */ /* 0x000fe200078e00ff */
[----:B------:R-:W-:-:S02]  /*9b60*/  IADD3 R8, R2, 0x6, RZ ;  /* 0x0000000602087810 */ /* 0x000fc40007ffe0ff */
[----:B------:R-:W-:Y:S02]  /*9b70*/  IADD3 R164, R2, 0x606, RZ ;  /* 0x0000060602a47810 */ /* 0x000fe40007ffe0ff */
[----:B------:R-:W-:Y:S02]  /*9b80*/  MOV R165, 0x40000040 ;  /* 0x4000004000a57802 */ /* 0x000fe40000000f00 */
[----:B------:R-:W-:Y:S02]  /*9b90*/  R2UR UR18, R8 ;  /* 0x00000000081272ca */ /* 0x000fe400000e0000 */
[----:B------:R-:W-:Y:S01]  /*9ba0*/  R2UR UR19, R9 ;  /* 0x00000000091372ca */ /* 0x000fe200000e0000 */
[----:B------:R-:W-:Y:S01]  /*9bb0*/  IMAD.U32 R9, RZ, RZ, UR5 ;  /* 0x00000005ff097e24 */ /* 0x000fe2000f8e00ff */
[----:B------:R-:W-:Y:S02]  /*9bc0*/  MOV R8, UR4 ;  /* 0x0000000400087c02 */ /* 0x000fe40008000f00 */
[----:B------:R-:W-:-:S02]  /*9bd0*/  R2UR UR4, R164 ;  /* 0x00000000a40472ca */ /* 0x000fc400000e0000 */
[----:B------:R-:W-:Y:S02]  /*9be0*/  R2UR UR5, R165 ;  /* 0x00000000a50572ca */ /* 0x000fe400000e0000 */
[----:B------:R-:W2:Y:S01]  /*9bf0*/  LDL.64 R164, [R1+0x2b0] ;  /* 0x0002b00001a47983 */ /* 0x000ea20000100a00 */
[----:B---3--:R-:W-:Y:S02]  /*9c00*/  R2UR UR20, R208 ;  /* 0x00000000d01472ca */ /* 0x008fe400000e0000 */
[----:B------:R-:W-:Y:S02]  /*9c10*/  R2UR UR21, R209 ;  /* 0x00000000d11572ca */ /* 0x000fe400000e0000 */
[----:B------:R-:W3:Y:S01]  /*9c20*/  LDL.64 R208, [R1+0x278] ;  /* 0x0002780001d07983 */ /* 0x000ee20000100a00 */
[----:B----4-:R-:W-:Y:S02]  /*9c30*/  R2UR UR16, R206 ;  /* 0x00000000ce1072ca */ /* 0x010fe400000e0000 */
[----:B------:R-:W-:-:S02]  /*9c40*/  R2UR UR17, R207 ;  /* 0x00000000cf1172ca */ /* 0x000fc400000e0000 */
[----:B------:R-:W4:Y:S01]  /*9c50*/  LDL.64 R206, [R1+0x280] ;  /* 0x0002800001ce7983 */ /* 0x000f220000100a00 */
[----:B-----5:R-:W-:Y:S02]  /*9c60*/  R2UR UR12, R204 ;  /* 0x00000000cc0c72ca */ /* 0x020fe400000e0000 */
[----:B------:R-:W-:Y:S02]  /*9c70*/  R2UR UR13, R205 ;  /* 0x00000000cd0d72ca */ /* 0x000fe400000e0000 */
[----:B------:R-:W5:Y:S01]  /*9c80*/  LDL.64 R204, [R1+0x288] ;  /* 0x0002880001cc7983 */ /* 0x000f620000100a00 */
[----:B--2---:R-:W-:Y:S02]  /*9c90*/  R2UR UR8, R202 ;  /* 0x00000000ca0872ca */ /* 0x004fe400000e0000 */
[----:B------:R-:W-:Y:S02]  /*9ca0*/  R2UR UR9, R203 ;  /* 0x00000000cb0972ca */ /* 0x000fe400000e0000 */
[----:B------:R-:W2:Y:S01]  /*9cb0*/  LDL.64 R202, [R1+0x290] ;  /* 0x0002900001ca7983 */ /* 0x000ea20000100a00 */
[----:B------:R-:W-:-:S02]  /*9cc0*/  MOV R229, UR37 ;  /* 0x0000002500e57c02 */ /* 0x000fc40008000f00 */
[----:B------:R-:W-:Y:S02]  /*9cd0*/  MOV R230, UR36 ;  /* 0x0000002400e67c02 */ /* 0x000fe40008000f00 */
[----:B------:R-:W-:Y:S02]  /*9ce0*/  R2UR UR36, R216 ;  /* 0x00000000d82472ca */ /* 0x000fe400000e0000 */
[----:B------:R-:W-:Y:S02]  /*9cf0*/  R2UR UR37, R217 ;  /* 0x00000000d92572ca */ /* 0x000fe400000e0000 */
[----:B------:R-:W-:Y:S02]  /*9d00*/  IADD3 R180, R2, 0x206, RZ ;  /* 0x0000020602b47810 */ /* 0x000fe40007ffe0ff */
[----:B------:R-:W-:Y:S02]  /*9d10*/  MOV R181, 0x40000040 ;  /* 0x4000004000b57802 */ /* 0x000fe40000000f00 */
[----:B------:R-:W-:-:S02]  /*9d20*/  R2UR UR34, R180 ;  /* 0x00000000b42272ca */ /* 0x000fc400000e0000 */
[----:B------:R-:W-:-:S03]  /*9d30*/  R2UR UR35, R181 ;  /* 0x00000000b52372ca */ /* 0x000fc600000e0000 */
[----:B------:R-:W-:Y:S02]  /*9d40*/  MOV R180, UR36 ;  /* 0x0000002400b47c02 */ /* 0x000fe40008000f00 */
[----:B------:R-:W-:Y:S01]  /*9d50*/  MOV R181, UR37 ;  /* 0x0000002500b57c02 */ /* 0x000fe20008000f00 */
[----:B------:R-:W-:Y:S02]  /*9d60*/  VIADD R162, R2, 0x800 ;  /* 0x0000080002a27836 */ /* 0x000fe40000000000 */
[----:B------:R-:W-:Y:S01]  /*9d70*/  IMAD.MOV.U32 R163, RZ, RZ, 0x40000040 ;  /* 0x40000040ffa37424 */ /* 0x000fe200078e00ff */
[----:B------:R-:W-:Y:S02]  /*9d80*/  MOV R198, UR41 ;  /* 0x0000002900c67c02 */ /* 0x000fe40008000f00 */
[----:B------:R-:W-:Y:S02]  /*9d90*/  MOV R197, UR40 ;  /* 0x0000002800c57c02 */ /* 0x000fe40008000f00 */
[----:B------:R-:W-:-:S02]  /*9da0*/  R2UR UR40, R162 ;  /* 0x00000000a22872ca */ /* 0x000fc400000e0000 */
[----:B------:R-:W-:Y:S01]  /*9db0*/  R2UR UR41, R163 ;  /* 0x00000000a32972ca */ /* 0x000fe200000e0000 */
[C---:B------:R-:W-:Y:S01]  /*9dc0*/  VIADD R158, R2.reuse, 0x804 ;  /* 0x00000804029e7836 */ /* 0x040fe20000000000 */
[----:B------:R-:W-:Y:S02]  /*9dd0*/  IADD3 R160, R2, 0x802, RZ ;  /* 0x0000080202a07810 */ /* 0x000fe40007ffe0ff */
[----:B------:R-:W-:Y:S02]  /*9de0*/  MOV R199, UR44 ;  /* 0x0000002c00c77c02 */ /* 0x000fe40008000f00 */
[----:B------:R-:W-:Y:S02]  /*9df0*/  R2UR UR38, R158 ;  /* 0x000000009e2672ca */ /* 0x000fe400000e0000 */
[----:B------:R-:W-:Y:S01]  /*9e00*/  R2UR UR44, R160 ;  /* 0x00000000a02c72ca */ /* 0x000fe200000e0000 */
[C---:B------:R-:W-:Y:S01]  /*9e10*/  VIADD R182, R2.reuse, 0x204 ;  /* 0x0000020402b67836 */ /* 0x040fe20000000000 */
[----:B------:R-:W-:-:S02]  /*9e20*/  IADD3 R172, R2, 0x406, RZ ;  /* 0x0000040602ac7810 */ /* 0x000fc40007ffe0ff */
[----:B------:R-:W-:Y:S02]  /*9e30*/  MOV R173, 0x40000040 ;  /* 0x4000004000ad7802 */ /* 0x000fe40000000f00 */
[----:B------:R-:W-:Y:S02]  /*9e40*/  MOV R161, 0x40000040 ;  /* 0x4000004000a17802 */ /* 0x000fe40000000f00 */
[----:B------:R-:W-:Y:S02]  /*9e50*/  R2UR UR54, R172 ;  /* 0x00000000ac3672ca */ /* 0x000fe400000e0000 */
[----:B------:R-:W-:Y:S01]  /*9e60*/  R2UR UR55, R173 ;  /* 0x00000000ad3772ca */ /* 0x000fe200000e0000 */
[----:B------:R-:W-:Y:S01]  /*9e70*/  IMAD.MOV.U32 R159, RZ, RZ, 0x40000040 ;  /* 0x40000040ff9f7424 */ /* 0x000fe200078e00ff */
[----:B------:R-:W-:Y:S01]  /*9e80*/  R2UR UR30, R182 ;  /* 0x00000000b61e72ca */ /* 0x000fe200000e0000 */
[----:B------:R-:W2:Y:S01]  /*9e90*/  LDL.64 R172, [R1+0x2b8] ;  /* 0x0002b80001ac7983 */ /* 0x000ea20000100a00 */
[----:B------:R-:W-:Y:S01]  /*9ea0*/  MOV R182, UR38 ;  /* 0x0000002600b67c02 */ /* 0x000fe20008000f00 */
[----:B------:R-:W-:Y:S01]  /*9eb0*/  UMOV UR38, UR44 ;  /* 0x0000002c00267c82 */ /* 0x000fe20008000000 */
[----:B------:R-:W-:-:S02]  /*9ec0*/  MOV R200, UR45 ;  /* 0x0000002d00c87c02 */ /* 0x000fc40008000f00 */
[----:B------:R-:W-:Y:S02]  /*9ed0*/  R2UR UR45, R161 ;  /* 0x00000000a12d72ca */ /* 0x000fe400000e0000 */
[----:B------:R-:W-:Y:S01]  /*9ee0*/  MOV R161, UR38 ;  /* 0x0000002600a17c02 */ /* 0x000fe20008000f00 */
[----:B------:R-:W-:Y:S01]  /*9ef0*/  UMOV UR38, UR40 ;  /* 0x0000002800267c82 */ /* 0x000fe20008000000 */
[----:B------:R-:W-:Y:S02]  /*9f00*/  R2UR UR39, R159 ;  /* 0x000000009f2772ca */ /* 0x000fe400000e0000 */
[----:B------:R-:W-:Y:S01]  /*9f10*/  MOV R159, UR38 ;  /* 0x00000026009f7c02 */ /* 0x000fe20008000f00 */
[----:B------:R-:W-:Y:S01]  /*9f20*/  UMOV UR38, UR4 ;  /* 0x0000000400267c82 */ /* 0x000fe20008000000 */
[----:B------:R-:W-:Y:S02]  /*9f30*/  R2UR UR4, R0 ;  /* 0x00000000000472ca */ /* 0x000fe400000e0000 */
[----:B------:R-:W-:-:S02]  /*9f40*/  MOV R248, UR38 ;  /* 0x0000002600f87c02 */ /* 0x000fc40008000f00 */
[----:B------:R-:W-:Y:S01]  /*9f50*/  R2UR UR38, R8 ;  /* 0x00000000082672ca */ /* 0x000fe200000e0000 */
[----:B------:R-:W-:Y:S01]  /*9f60*/  VIADD R186, R2, 0x200 ;  /* 0x0000020002ba7836 */ /* 0x000fe20000000000 */
[----:B------:R-:W-:Y:S01]  /*9f70*/  MOV R185, 0x40000040 ;  /* 0x4000004000b97802 */ /* 0x000fe20000000f00 */
[----:B------:R-:W-:-:S03]  /*9f80*/  IMAD.MOV.U32 R183, RZ, RZ, 0x40000040 ;  /* 0x40000040ffb77424 */ /* 0x000fc600078e00ff */
[----:B------:R-:W-:Y:S02]  /*9f90*/  R2UR UR22, R186 ;  /* 0x00000000ba1672ca */ /* 0x000fe400000e0000 */
[----:B------:R-:W-:Y:S02]  /*9fa0*/  R2UR UR27, R185 ;  /* 0x00000000b91b72ca */ /* 0x000fe400000e0000 */
[----:B------:R-:W-:Y:S02]  /*9fb0*/  R2UR UR31, R183 ;  /* 0x00000000b71f72ca */ /* 0x000fe400000e0000 */
[----:B------:R-:W-:Y:S01]  /*9fc0*/  MOV R183, UR39 ;  /* 0x0000002700b77c02 */ /* 0x000fe20008000f00 */
[----:B------:R-:W-:Y:S02]  /*9fd0*/  UMOV UR39, UR45 ;  /* 0x0000002d00277c82 */ /* 0x000fe40008000000 */
[----:B------:R-:W-:Y:S01]  /*9fe0*/  MOV R160, UR39 ;  /* 0x0000002700a07c02 */ /* 0x000fe20008000f00 */
[----:B------:R-:W-:Y:S01]  /*9ff0*/  UMOV UR39, UR41 ;  /* 0x0000002900277c82 */ /* 0x000fe20008000000 */
[----:B------:R-:W-:-:S02]  /*a000*/  R2UR UR41, R198 ;  /* 0x00000000c62972ca */ /* 0x000fc400000e0000 */
[----:B------:R-:W-:Y:S02]  /*a010*/  R2UR UR40, R197 ;  /* 0x00000000c52872ca */ /* 0x000fe400000e0000 */
[----:B---3--:R-:W-:Y:S02]  /*a020*/  R2UR UR36, R208 ;  /* 0x00000000d02472ca */ /* 0x008fe400000e0000 */
[----:B------:R-:W-:-:S11]  /*a030*/  R2UR UR37, R209 ;  /* 0x00000000d12572ca */ /* 0x000fd600000e0000 */
[----:B------:R-:W-:Y:S02]  /*a040*/  MOV R163, UR36 ;  /* 0x0000002400a37c02 */ /* 0x000fe40008000f00 */
[----:B------:R-:W-:Y:S02]  /*a050*/  MOV R162, UR37 ;  /* 0x0000002500a27c02 */ /* 0x000fe40008000f00 */
[----:B----4-:R-:W-:Y:S02]  /*a060*/  R2UR UR36, R206 ;  /* 0x00000000ce2472ca */ /* 0x010fe400000e0000 */
[----:B------:R-:W-:-:S11]  /*a070*/  R2UR UR37, R207 ;  /* 0x00000000cf2572ca */ /* 0x000fd600000e0000 */
[----:B------:R-:W-:Y:S02]  /*a080*/  MOV R251, UR36 ;  /* 0x0000002400fb7c02 */ /* 0x000fe40008000f00 */
[----:B------:R-:W-:Y:S02]  /*a090*/  MOV R252, UR37 ;  /* 0x0000002500fc7c02 */ /* 0x000fe40008000f00 */
[----:B-----5:R-:W-:Y:S02]  /*a0a0*/  R2UR UR36, R204 ;  /* 0x00000000cc2472ca */ /* 0x020fe400000e0000 */
[----:B------:R-:W-:-:S11]  /*a0b0*/  R2UR UR37, R205 ;  /* 0x00000000cd2572ca */ /* 0x000fd600000e0000 */
[----:B------:R-:W-:Y:S02]  /*a0c0*/  MOV R246, UR36 ;  /* 0x0000002400f67c02 */ /* 0x000fe40008000f00 */
[----:B------:R-:W-:Y:S02]  /*a0d0*/  MOV R247, UR37 ;  /* 0x0000002500f77c02 */ /* 0x000fe40008000f00 */
[----:B--2---:R-:W-:Y:S02]  /*a0e0*/  R2UR UR36, R202 ;  /* 0x00000000ca2472ca */ /* 0x004fe400000e0000 */
[----:B------:R-:W-:-:S11]  /*a0f0*/  R2UR UR37, R203 ;  /* 0x00000000cb2572ca */ /* 0x000fd600000e0000 */
[----:B------:R-:W-:Y:S02]  /*a100*/  MOV R0, UR36 ;  /* 0x0000002400007c02 */ /* 0x000fe40008000f00 */
[----:B------:R-:W-:Y:S02]  /*a110*/  MOV R8, UR37 ;  /* 0x0000002500087c02 */ /* 0x000fe40008000f00 */
[----:B------:R-:W-:Y:S02]  /*a120*/  R2UR UR36, R170 ;  /* 0x00000000aa2472ca */ /* 0x000fe400000e0000 */
[----:B------:R-:W-:Y:S02]  /*a130*/  R2UR UR37, R171 ;  /* 0x00000000ab2572ca */ /* 0x000fe400000e0000 */
[----:B------:R-:W2:Y:S09]  /*a140*/  LDL.64 R170, [R1+0x2c0] ;  /* 0x0002c00001aa7983 */ /* 0x000eb20000100a00 */
[----:B------:R-:W-:-:S02]  /*a150*/  MOV R185, UR36 ;  /* 0x0000002400b97c02 */ /* 0x000fc40008000f00 */
[----:B------:R-:W-:Y:S02]  /*a160*/  MOV R186, UR37 ;  /* 0x0000002500ba7c02 */ /* 0x000fe40008000f00 */
[----:B------:R-:W-:Y:S02]  /*a170*/  R2UR UR36, R168 ;  /* 0x00000000a82472ca */ /* 0x000fe400000e0000 */
[----:B------:R-:W-:Y:S02]  /*a180*/  R2UR UR37, R169 ;  /* 0x00000000a92572ca */ /* 0x000fe400000e0000 */
[----:B------:R-:W3:Y:S09]  /*a190*/  LDL.64 R168, [R1+0x2c8] ;  /* 0x0002c80001a87983 */ /* 0x000ef20000100a00 */
[----:B------:R-:W-:-:S02]  /*a1a0*/  MOV R197, UR36 ;  /* 0x0000002400c57c02 */ /* 0x000fc40008000f00 */
[----:B------:R-:W-:Y:S02]  /*a1b0*/  MOV R198, UR37 ;  /* 0x0000002500c67c02 */ /* 0x000fe40008000f00 */
[----:B------:R-:W-:Y:S02]  /*a1c0*/  R2UR UR36, R166 ;  /* 0x00000000a62472ca */ /* 0x000fe400000e0000 */
[----:B------:R-:W-:Y:S02]  /*a1d0*/  R2UR UR37, R167 ;  /* 0x00000000a72572ca */ /* 0x000fe400000e0000 */
[----:B------:R-:W4:Y:S09]  /*a1e0*/  LDL.64 R166, [R1+0x2d0] ;  /* 0x0002d00001a67983 */ /* 0x000f320000100a00 */
[----:B------:R-:W-:-:S02]  /*a1f0*/  MOV R201, UR36 ;  /* 0x0000002400c97c02 */ /* 0x000fc40008000f00 */
[----:B------:R-:W-:Y:S02]  /*a200*/  MOV R202, UR37 ;  /* 0x0000002500ca7c02 */ /* 0x000fe40008000f00 */
[----:B------:R-:W-:Y:S02]  /*a210*/  R2UR UR36, R164 ;  /* 0x00000000a42472ca */ /* 0x000fe400000e0000 */
[----:B------:R-:W-:Y:S02]  /*a220*/  R2UR UR37, R165 ;  /* 0x00000000a52572ca */ /* 0x000fe400000e0000 */
[----:B------:R-:W5:Y:S09]  /*a230*/  LDL.64 R164, [R1+0x2d8] ;  /* 0x0002d80001a47983 */ /* 0x000f720000100a00 */
[----:B------:R-:W-:-:S02]  /*a240*/  MOV R205, UR36 ;  /* 0x0000002400cd7c02 */ /* 0x000fc40008000f00 */
[----:B------:R-:W-:Y:S02]  /*a250*/  MOV R206, UR37 ;  /* 0x0000002500ce7c02 */ /* 0x000fe40008000f00 */
[----:B------:R-:W-:Y:S02]  /*a260*/  R2UR UR36, R172 ;  /* 0x00000000ac2472ca */ /* 0x000fe400000e0000 */
[----:B------:R-:W-:Y:S02]  /*a270*/  R2UR UR37, R173 ;  /* 0x00000000ad2572ca */ /* 0x000fe400000e0000 */
[----:B------:R-:W5:Y:S01]  /*a280*/  LDL.64 R172, [R1+0x2e0] ;  /* 0x0002e00001ac7983 */ /* 0x000f620000100a00 */
[----:B------:R-:W-:-:S08]  /*a290*/  R2UR UR24, R210 ;  /* 0x00000000d21872ca */ /* 0x000fd000000e0000 */
[----:B------:R-:W-:Y:S02]  /*a2a0*/  MOV R209, UR36 ;  /* 0x0000002400d17c02 */ /* 0x000fe40008000f00 */
[----:B------:R-:W-:Y:S02]  /*a2b0*/  MOV R210, UR37 ;  /* 0x0000002500d27c02 */ /* 0x000fe40008000f00 */
[----:B------:R-:W-:Y:S02]  /*a2c0*/  R2UR UR32, R214 ;  /* 0x00000000d62072ca */ /* 0x000fe400000e0000 */
[----:B------:R-:W-:Y:S02]  /*a2d0*/  R2UR UR29, R213 ;  /* 0x00000000d51d72ca */ /* 0x000fe400000e0000 */
[----:B--2---:R-:W-:Y:S02]  /*a2e0*/  R2UR UR36, R170 ;  /* 0x00000000aa2472ca */ /* 0x004fe400000e0000 */
[----:B------:R-:W-:-:S02]  /*a2f0*/  R2UR UR37, R171 ;  /* 0x00000000ab2572ca */ /* 0x000fc400000e0000 */
[----:B------:R-:W2:Y:S09]  /*a300*/  LDL.64 R170, [R1+0x2e8] ;  /* 0x0002e80001aa7983 */ /* 0x000eb20000100a00 */
[----:B------:R-:W-:Y:S02]  /*a310*/  MOV R213, UR36 ;  /* 0x0000002400d57c02 */ /* 0x000fe40008000f00 */
[----:B------:R-:W-:-:S02]  /*a320*/  MOV R214, UR37 ;  /* 0x0000002500d67c02 */ /* 0x000fc40008000f00 */
[----:B---3--:R-:W-:Y:S02]  /*a330*/  R2UR UR36, R168 ;  /* 0x00000000a82472ca */ /* 0x008fe400000e0000 */
[----:B------:R-:W-:Y:S02]  /*a340*/  R2UR UR37, R169 ;  /* 0x00000000a92572ca */ /* 0x000fe400000e0000 */
[----:B------:R-:W3:Y:S09]  /*a350*/  LDL.64 R168, [R1+0x2f0] ;  /* 0x0002f00001a87983 */ /* 0x000ef20000100a00 */
[----:B------:R-:W-:-:S02]  /*a360*/  MOV R217, UR36 ;  /* 0x0000002400d97c02 */ /* 0x000fc40008000f00 */
[----:B------:R-:W-:Y:S02]  /*a370*/  MOV R218, UR37 ;  /* 0x0000002500da7c02 */ /* 0x000fe40008000f00 */
[----:B----4-:R-:W-:Y:S02]  /*a380*/  R2UR UR36, R166 ;  /* 0x00000000a62472ca */ /* 0x010fe400000e0000 */
[----:B------:R-:W-:Y:S02]  /*a390*/  R2UR UR37, R167 ;  /* 0x00000000a72572ca */ /* 0x000fe400000e0000 */
[----:B------:R-:W4:Y:S09]  /*a3a0*/  LDL.64 R166, [R1+0x2f8] ;  /* 0x0002f80001a67983 */ /* 0x000f320000100a00 */
[----:B------:R-:W-:-:S02]  /*a3b0*/  MOV R221, UR36 ;  /* 0x0000002400dd7c02 */ /* 0x000fc40008000f00 */
[----:B------:R-:W-:Y:S02]  /*a3c0*/  MOV R222, UR37 ;  /* 0x0000002500de7c02 */ /* 0x000fe40008000f00 */
[----:B-----5:R-:W-:Y:S02]  /*a3d0*/  R2UR UR36, R164 ;  /* 0x00000000a42472ca */ /* 0x020fe400000e0000 */
[----:B------:R-:W-:Y:S02]  /*a3e0*/  R2UR UR37, R165 ;  /* 0x00000000a52572ca */ /* 0x000fe400000e0000 */
[----:B------:R-:W5:Y:S01]  /*a3f0*/  LDL.64 R164, [R1+0x300] ;  /* 0x0003000001a47983 */ /* 0x000f620000100a00 */
[----:B------:R-:W-:Y:S01]  /*a400*/  VIADD R178, R2, 0x400 ;  /* 0x0000040002b27836 */ /* 0x000fe20000000000 */
[----:B------:R-:W-:-:S07]  /*a410*/  MOV R158, UR39 ;  /* 0x00000027009e7c02 */ /* 0x000fce0008000f00 */
[----:B------:R-:W-:Y:S02]  /*a420*/  MOV R225, UR36 ;  /* 0x0000002400e17c02 */ /* 0x000fe40008000f00 */
[----:B------:R-:W-:Y:S02]  /*a430*/  MOV R226, UR37 ;  /* 0x0000002500e27c02 */ /* 0x000fe40008000f00 */
[----:B------:R-:W-:Y:S02]  /*a440*/  R2UR UR36, R172 ;  /* 0x00000000ac2472ca */ /* 0x000fe400000e0000 */
[----:B------:R-:W-:Y:S01]  /*a450*/  R2UR UR37, R173 ;  /* 0x00000000ad2572ca */ /* 0x000fe200000e0000 */
[----:B------:R-:W-:Y:S01]  /*a460*/  IMAD.MOV.U32 R179, RZ, RZ, 0x40000040 ;  /* 0x40000040ffb37424 */ /* 0x000fe200078e00ff */
[----:B------:R-:W-:Y:S02]  /*a470*/  UMOV UR39, UR5 ;  /* 0x0000000500277c82 */ /* 0x000fe40008000000 */
[----:B------:R-:W-:-:S02]  /*a480*/  MOV R249, UR39 ;  /* 0x0000002700f97c02 */ /* 0x000fc40008000f00 */
[----:B------:R-:W-:Y:S02]  /*a490*/  R2UR UR39, R9 ;  /* 0x00000000092772ca */ /* 0x000fe400000e0000 */
[----:B------:R-:W-:Y:S02]  /*a4a0*/  R2UR UR42, R178 ;  /* 0x00000000b22a72ca */ /* 0x000fe400000e0000 */
[----:B------:R-:W-:Y:S01]  /*a4b0*/  R2UR UR43, R179 ;  /* 0x00000000b32b72ca */ /* 0x000fe200000e0000 */
[----:B------:R-:W-:Y:S01]  /*a4c0*/  IMAD.MOV.U32 R179, RZ, RZ, R229 ;  /* 0x000000ffffb37224 */ /* 0x000fe200078e00e5 */
[----:B------:R-:W-:Y:S02]  /*a4d0*/  MOV R178, R230 ;  /* 0x000000e600b27202 */ /* 0x000fe40000000f00 */
[----:B------:R-:W-:Y:S02]  /*a4e0*/  MOV R230, UR37 ;  /* 0x0000002500e67c02 */ /* 0x000fe40008000f00 */
[----:B------:R-:W-:Y:S01]  /*a4f0*/  MOV R229, UR36 ;  /* 0x0000002400e57c02 */ /* 0x000fe20008000f00 */
[----:B------:R-:W-:-:S02]  /*a500*/  VIADD R174, R2, 0x404 ;  /* 0x0000040402ae7836 */ /* 0x000fc40000000000 */
[----:B------:R-:W-:Y:S01]  /*a510*/  IMAD.MOV.U32 R175, RZ, RZ, 0x40000040 ;  /* 0x40000040ffaf7424 */ /* 0x000fe200078e00ff */
[C---:B------:R-:W-:Y:S01]  /*a520*/  IADD3 R184, R2.reuse, 0x202, RZ ;  /* 0x0000020202b87810 */ /* 0x040fe20007ffe0ff */
[----:B------:R-:W-:Y:S01]  /*a530*/  IMAD.MOV.U32 R187, RZ, RZ, 0x40000040 ;  /* 0x40000040ffbb7424 */ /* 0x000fe200078e00ff */
[----:B------:R-:W-:Y:S02]  /*a540*/  IADD3 R176, R2, 0x402, RZ ;  /* 0x0000040202b07810 */ /* 0x000fe40007ffe0ff */
[----:B------:R-:W-:Y:S02]  /*a550*/  MOV R177, 0x40000040 ;  /* 0x4000004000b17802 */ /* 0x000fe40000000f00 */
[----:B------:R-:W-:Y:S02]  /*a560*/  R2UR UR50, R174 ;  /* 0x00000000ae3272ca */ /* 0x000fe400000e0000 */
[----:B------:R-:W-:Y:S02]  /*a570*/  R2UR UR51, R175 ;  /* 0x00000000af3372ca */ /* 0x000fe400000e0000 */
[----:B------:R-:W-:-:S02]  /*a580*/  R2UR UR26, R184 ;  /* 0x00000000b81a72ca */ /* 0x000fc400000e0000 */
[----:B------:R-:W-:Y:S02]  /*a590*/  R2UR UR46, R176 ;  /* 0x00000000b02e72ca */ /* 0x000fe400000e0000 */
[----:B------:R-:W-:Y:S02]  /*a5a0*/  R2UR UR47, R177 ;  /* 0x00000000b12f72ca */ /* 0x000fe400000e0000 */
[----:B------:R-:W-:Y:S01]  /*a5b0*/  MOV R184, UR39 ;  /* 0x0000002700b87c02 */ /* 0x000fe20008000f00 */
[----:B------:R-:W-:Y:S01]  /*a5c0*/  UMOV UR39, UR61 ;  /* 0x0000003d00277c82 */ /* 0x000fe20008000000 */
[----:B------:R-:W-:Y:S01]  /*a5d0*/  MOV R9, UR38 ;  /* 0x0000002600097c02 */ /* 0x000fe20008000f00 */
[----:B------:R-:W-:Y:S01]  /*a5e0*/  UMOV UR38, UR60 ;  /* 0x0000003c00267c82 */ /* 0x000fe20008000000 */
[----:B------:R-:W-:Y:S02]  /*a5f0*/  R2UR UR23, R187 ;  /* 0x00000000bb1772ca */ /* 0x000fe400000e0000 */
[----:B------:R-:W-:-:S02]  /*a600*/  R2UR UR5, R196 ;  /* 0x00000000c40572ca */ /* 0x000fc400000e0000 */
[----:B------:R-:W-:Y:S01]  /*a610*/  MOV R196, UR39 ;  /* 0x0000002700c47c02 */ /* 0x000fe20008000f00 */
[----:B------:R-:W-:Y:S01]  /*a620*/  UMOV UR39, UR59 ;  /* 0x0000003b00277c82 */ /* 0x000fe20008000000 */
[----:B------:R-:W-:Y:S01]  /*a630*/  MOV R187, UR38 ;  /* 0x0000002600bb7c02 */ /* 0x000fe20008000f00 */
[----:B------:R-:W-:Y:S01]  /*a640*/  UMOV UR38, UR58 ;  /* 0x0000003a00267c82 */ /* 0x000fe20008000000 */
[----:B------:R-:W-:Y:S02]  /*a650*/  R2UR UR45, R200 ;  /* 0x00000000c82d72ca */ /* 0x000fe400000e0000 */
[----:B------:R-:W-:Y:S02]  /*a660*/  R2UR UR44, R199 ;  /* 0x00000000c72c72ca */ /* 0x000fe400000e0000 */
[----:B------:R-:W-:Y:S01]  /*a670*/  MOV R200, UR39 ;  /* 0x0000002700c87c02 */ /* 0x000fe20008000f00 */
[----:B------:R-:W-:Y:S01]  /*a680*/  UMOV UR39, UR55 ;  /* 0x0000003700277c82 */ /* 0x000fe20008000000 */
        /* <DEDUP_REMOVED lines=10> */
[----:B------:R-:W-:-:S02]  /*a730*/  R2UR UR28, R212 ;  /* 0x00000000d41c72ca */ /* 0x000fc400000e0000 */
[----:B------:R-:W-:Y:S01]  /*a740*/  R2UR UR25, R211 ;  /* 0x00000000d31972ca */ /* 0x000fe200000e0000 */
[C---:B------:R-:W-:Y:S01]  /*a750*/  VIADD R4, R2.reuse, 0x4 ;  /* 0x0000000402047836 */ /* 0x040fe20000000000 */
[----:B------:R-:W-:Y:S01]  /*a760*/  MOV R212, UR39 ;  /* 0x0000002700d47c02 */ /* 0x000fe20008000f00 */
[----:B------:R-:W-:Y:S01]  /*a770*/  IMAD.MOV.U32 R5, RZ, RZ, 0x40000040 ;  /* 0x40000040ff057424 */ /* 0x000fe200078e00ff */
[----:B------:R-:W-:Y:S01]  /*a780*/  MOV R211, UR38 ;  /* 0x0000002600d37c02 */ /* 0x000fe20008000f00 */
[----:B------:R-:W-:Y:S01]  /*a790*/  UMOV UR38, UR42 ;  /* 0x0000002a00267c82 */ /* 0x000fe20008000000 */
[----:B------:R-:W-:Y:S01]  /*a7a0*/  UMOV UR39, UR43 ;  /* 0x0000002b00277c82 */ /* 0x000fe20008000000 */
[----:B------:R-:W-:Y:S01]  /*a7b0*/  R2UR UR33, R215 ;  /* 0x00000000d72172ca */ /* 0x000fe200000e0000 */
[----:B------:R-:W-:Y:S01]  /*a7c0*/  IMAD.MOV.U32 R7, RZ, RZ, 0x40000040 ;  /* 0x40000040ff077424 */ /* 0x000fe200078e00ff */
[----:B------:R-:W-:Y:S01]  /*a7d0*/  MOV R216, UR39 ;  /* 0x0000002700d87c02 */ /* 0x000fe20008000f00 */
[----:B------:R-:W-:Y:S01]  /*a7e0*/  UMOV UR39, UR35 ;  /* 0x0000002300277c82 */ /* 0x000fe20008000000 */
[----:B------:R-:W-:Y:S01]  /*a7f0*/  MOV R215, UR38 ;  /* 0x0000002600d77c02 */ /* 0x000fe20008000f00 */
[----:B------:R-:W-:Y:S01]  /*a800*/  UMOV UR38, UR34 ;  /* 0x0000002200267c82 */ /* 0x000fe20008000000 */
[----:B------:R-:W-:-:S02]  /*a810*/  IADD3 R6, R2, 0x2, RZ ;  /* 0x0000000202067810 */ /* 0x000fc40007ffe0ff */
        /* <DEDUP_REMOVED lines=12> */
[----:B------:R-:W-:Y:S02]  /*a8e0*/  MOV R3, 0x40000040 ;  /* 0x4000004000037802 */ /* 0x000fe40000000f00 */
        /* <DEDUP_REMOVED lines=12> */
[C---:B------:R-:W-:Y:S01]  /*a9b0*/  VIADD R18, R2.reuse, 0xc00 ;  /* 0x00000c0002127836 */ /* 0x040fe20000000000 */
[----:B------:R-:W-:Y:S01]  /*a9c0*/  MOV R235, UR38 ;  /* 0x0000002600eb7c02 */ /* 0x000fe20008000f00 */
[C---:B------:R-:W-:Y:S01]  /*a9d0*/  VIADD R14, R2.reuse, 0xc04 ;  /* 0x00000c04020e7836 */ /* 0x040fe20000000000 */
[C---:B------:R-:W-:Y:S01]  /*a9e0*/  IADD3 R156, R2.reuse, 0x806, RZ ;  /* 0x00000806029c7810 */ /* 0x040fe20007ffe0ff */
[----:B------:R-:W-:Y:S01]  /*a9f0*/  IMAD.MOV.U32 R19, RZ, RZ, 0x40000040 ;  /* 0x40000040ff137424 */ /* 0x000fe200078e00ff */
[C---:B------:R-:W-:Y:S01]  /*aa00*/  IADD3 R152, R2.reuse, 0xa02, RZ ;  /* 0x00000a0202987810 */ /* 0x040fe20007ffe0ff */
[----:B------:R-:W-:Y:S01]  /*aa10*/  IMAD.MOV.U32 R15, RZ, RZ, 0x40000040 ;  /* 0x40000040ff0f7424 */ /* 0x000fe200078e00ff */
[C---:B------:R-:W-:Y:S01]  /*aa20*/  IADD3 R20, R2.reuse, 0xa06, RZ ;  /* 0x00000a0602147810 */ /* 0x040fe20007ffe0ff */
[----:B------:R-:W-:Y:S01]  /*aa30*/  IMAD.MOV.U32 R11, RZ, RZ, 0x40000040 ;  /* 0x40000040ff0b7424 */ /* 0x000fe200078e00ff */
[C---:B------:R-:W-:Y:S01]  /*aa40*/  IADD3 R16, R2.reuse, 0xc02, RZ ;  /* 0x00000c0202107810 */ /* 0x040fe20007ffe0ff */
[C---:B------:R-:W-:Y:S01]  /*aa50*/  VIADD R154, R2.reuse, 0xa00 ;  /* 0x00000a00029a7836 */ /* 0x040fe20000000000 */
[----:B------:R-:W-:Y:S01]  /*aa60*/  IADD3 R12, R2, 0xc06, RZ ;  /* 0x00000c06020c7810 */ /* 0x000fe20007ffe0ff */
[----:B------:R-:W-:Y:S01]  /*aa70*/  IMAD.MOV.U32 R155, RZ, RZ, 0x40000040 ;  /* 0x40000040ff9b7424 */ /* 0x000fe200078e00ff */
[----:B------:R-:W-:Y:S01]  /*aa80*/  MOV R157, 0x40000040 ;  /* 0x40000040009d7802 */ /* 0x000fe20000000f00 */
[----:B------:R-:W-:Y:S01]  /*aa90*/  UMOV UR38, UR14 ;  /* 0x0000000e00267c82 */ /* 0x000fe20008000000 */
[----:B------:R-:W-:Y:S01]  /*aaa0*/  MOV R153, 0x40000040 ;  /* 0x4000004000997802 */ /* 0x000fe20000000f00 */
[----:B------:R-:W-:Y:S01]  /*aab0*/  UMOV UR39, UR15 ;  /* 0x0000000f00277c82 */ /* 0x000fe20008000000 */
[----:B------:R-:W-:-:S02]  /*aac0*/  MOV R21, 0x40000040 ;  /* 0x4000004000157802 */ /* 0x000fc40000000f00 */
[----:B------:R-:W-:Y:S02]  /*aad0*/  MOV R17, 0x40000040 ;  /* 0x4000004000117802 */ /* 0x000fe40000000f00 */
[----:B------:R-:W-:Y:S02]  /*aae0*/  MOV R13, 0x40000040 ;  /* 0x40000040000d7802 */ /* 0x000fe40000000f00 */
[----:B------:R-:W-:Y:S01]  /*aaf0*/  MOV R240, UR39 ;  /* 0x0000002700f07c02 */ /* 0x000fe20008000f00 */
[----:B------:R-:W-:Y:S01]  /*ab00*/  UMOV UR39, UR11 ;  /* 0x0000000b00277c82 */ /* 0x000fe20008000000 */
[----:B------:R-:W-:Y:S01]  /*ab10*/  MOV R239, UR38 ;  /* 0x0000002600ef7c02 */ /* 0x000fe20008000f00 */
[----:B------:R-:W-:Y:S01]  /*ab20*/  UMOV UR38, UR10 ;  /* 0x0000000a00267c82 */ /* 0x000fe20008000000 */
[----:B------:R-:W-:Y:S02]  /*ab30*/  R2UR UR22, R22 ;  /* 0x00000000161672ca */ /* 0x000fe400000e0000 */
[----:B------:R-:W-:-:S02]  /*ab40*/  R2UR UR18, R20 ;  /* 0x00000000141272ca */ /* 0x000fc400000e0000 */
[----:B------:R-:W-:Y:S01]  /*ab50*/  R2UR UR19, R21 ;  /* 0x00000000151372ca */ /* 0x000fe200000e0000 */
[----:B------:R-:W-:Y:S01]  /*ab60*/  IMAD.MOV.U32 R21, RZ, RZ, R179 ;  /* 0x000000ffff157224 */ /* 0x000fe200078e00b3 */
[----:B------:R-:W-:Y:S02]  /*ab70*/  R2UR UR14, R18 ;  /* 0x00000000120e72ca */ /* 0x000fe400000e0000 */
[----:B------:R-:W-:Y:S01]  /*ab80*/  R2UR UR15, R19 ;  /* 0x00000000130f72ca */ /* 0x000fe200000e0000 */
[----:B------:R-:W-:Y:S01]  /*ab90*/  IMAD.MOV.U32 R19, RZ, RZ, R181 ;  /* 0x000000ffff137224 */ /* 0x000fe200078e00b5 */
[----:B------:R-:W-:Y:S02]  /*aba0*/  R2UR UR10, R16 ;  /* 0x00000000100a72ca */ /* 0x000fe400000e0000 */
[----:B------:R-:W-:Y:S01]  /*abb0*/  R2UR UR11, R17 ;  /* 0x00000000110b72ca */ /* 0x000fe200000e0000 */
[----:B------:R-:W-:Y:S01]  /*abc0*/  IMAD.MOV.U32 R17, RZ, RZ, R183 ;  /* 0x000000ffff117224 */ /* 0x000fe200078e00b7 */
[----:B------:R-:W-:-:S02]  /*abd0*/  R2UR UR58, R14 ;  /* 0x000000000e3a72ca */ /* 0x000fc400000e0000 */
[----:B------:R-:W-:Y:S01]  /*abe0*/  R2UR UR59, R15 ;  /* 0x000000000f3b72ca */ /* 0x000fe200000e0000 */
[----:B------:R-:W-:Y:S01]  /*abf0*/  IMAD.MOV.U32 R15, RZ, RZ, R162 ;  /* 0x000000ffff0f7224 */ /* 0x000fe200078e00a2 */
[----:B------:R-:W-:Y:S02]  /*ac00*/  R2UR UR54, R12 ;  /* 0x000000000c3672ca */ /* 0x000fe400000e0000 */
[----:B------:R-:W-:Y:S01]  /*ac10*/  R2UR UR55, R13 ;  /* 0x000000000d3772ca */ /* 0x000fe200000e0000 */
[----:B------:R-:W-:Y:S01]  /*ac20*/  IMAD.MOV.U32 R13, RZ, RZ, R160 ;  /* 0x000000ffff0d7224 */ /* 0x000fe200078e00a0 */
[----:B------:R-:W-:Y:S01]  /*ac30*/  R2UR UR51, R11 ;  /* 0x000000000b3372ca */ /* 0x000fe200000e0000 */
[----:B------:R-:W-:Y:S01]  /*ac40*/  IMAD.MOV.U32 R11, RZ, RZ, R158 ;  /* 0x000000ffff0b7224 */ /* 0x000fe200078e009e */
[----:B------:R-:W-:Y:S02]  /*ac50*/  R2UR UR34, R156 ;  /* 0x000000009c2272ca */ /* 0x000fe400000e0000 */
[----:B------:R-:W-:-:S02]  /*ac60*/  R2UR UR35, R157 ;  /* 0x000000009d2372ca */ /* 0x000fc400000e0000 */
[----:B------:R-:W-:Y:S02]  /*ac70*/  R2UR UR30, R154 ;  /* 0x000000009a1e72ca */ /* 0x000fe400000e0000 */
[----:B------:R-:W-:Y:S02]  /*ac80*/  R2UR UR31, R155 ;  /* 0x000000009b1f72ca */ /* 0x000fe400000e0000 */
[----:B------:R-:W-:Y:S02]  /*ac90*/  R2UR UR26, R152 ;  /* 0x00000000981a72ca */ /* 0x000fe400000e0000 */
[----:B------:R-:W-:Y:S02]  /*aca0*/  R2UR UR27, R153 ;  /* 0x00000000991b72ca */ /* 0x000fe400000e0000 */
[----:B------:R-:W-:Y:S02]  /*acb0*/  MOV R22, R178 ;  /* 0x000000b200167202 */ /* 0x000fe40000000f00 */
[----:B------:R-:W-:-:S02]  /*acc0*/  MOV R20, R180 ;  /* 0x000000b400147202 */ /* 0x000fc40000000f00 */
[----:B------:R-:W-:Y:S02]  /*acd0*/  MOV R18, R182 ;  /* 0x000000b600127202 */ /* 0x000fe40000000f00 */
[----:B------:R-:W-:Y:S02]  /*ace0*/  MOV R16, R163 ;  /* 0x000000a300107202 */ /* 0x000fe40000000f00 */
[----:B------:R-:W-:Y:S02]  /*acf0*/  MOV R14, R161 ;  /* 0x000000a1000e7202 */ /* 0x000fe40000000f00 */
[----:B------:R-:W-:Y:S02]  /*ad00*/  MOV R12, R159 ;  /* 0x0000009f000c7202 */ /* 0x000fe40000000f00 */
[----:B--2---:R-:W-:Y:S02]  /*ad10*/  R2UR UR36, R170 ;  /* 0x00000000aa2472ca */ /* 0x004fe400000e0000 */
[----:B------:R-:W-:-:S11]  /*ad20*/  R2UR UR37, R171 ;  /* 0x00000000ab2572ca */ /* 0x000fd600000e0000 */
[----:B------:R-:W-:Y:S02]  /*ad30*/  MOV R233, UR36 ;  /* 0x0000002400e97c02 */ /* 0x000fe40008000f00 */
[----:B------:R-:W-:Y:S02]  /*ad40*/  MOV R234, UR37 ;  /* 0x0000002500ea7c02 */ /* 0x000fe40008000f00 */
        /* <DEDUP_REMOVED lines=9> */
[----:B------:R-:W-:Y:S02]  /*ade0*/  R2UR UR37, R165 ;  /* 0x00000000a52572ca */ /* 0x000fe400000e0000 */
[----:B------:R-:W-:Y:S01]  /*adf0*/  WARPGROUP.ARRIVE ;  /* 0x00000000000079c5 */ /* 0x000fe20000000000 */
[----:B------:R-:W-:Y:S01]  /*ae00*/  MOV R244, UR39 ;  /* 0x0000002700f47c02 */ /* 0x000fe20008000f00 */
[----:B------:R-:W-:Y:S01]  /*ae10*/  UMOV UR39, UR7 ;  /* 0x0000000700277c82 */ /* 0x000fe20008000000 */
[----:B------:R-:W-:Y:S01]  /*ae20*/  MOV R243, UR38 ;  /* 0x0000002600f37c02 */ /* 0x000fe20008000f00 */
[----:B------:R-:W-:-:S07]  /*ae30*/  UMOV UR38, UR6 ;  /* 0x0000000600267c82 */ /* 0x000fce0008000000 */
[----:B------:R-:W-:Y:S01]  /*ae40*/  HGMMA.64x64x16.F32 R152, gdesc[UR36], RZ, !UPT, gsb0 ;  /* 0x00e00000249879f0 */ /* 0x000fe2000c0008ff */
[----:B------:R-:W-:Y:S02]  /*ae50*/  R2UR UR39, R244 ;  /* 0x00000000f42772ca */ /* 0x000fe400000e0000 */
[----:B------:R-:W-:Y:S02]  /*ae60*/  R2UR UR38, R243 ;  /* 0x00000000f32672ca */ /* 0x000fe400000e0000 */
[----:B------:R-:W-:Y:S02]  /*ae70*/  R2UR UR37, R242 ;  /* 0x00000000f22572ca */ /* 0x000fe400000e0000 */
[----:B------:R-:W-:Y:S01]  /*ae80*/  R2UR UR36, R241 ;  /* 0x00000000f12472ca */ /* 0x000fe200000e0000 */
[----:B------:R-:W-:Y:S02]  /*ae90*/  WARPGROUP.DEPBAR.LE gsb0, 0x0 ;  /* 0x00008000000079c5 */ /* 0x000fe40000010000 */
[----:B------:R-:W-:-:S10]  /*aea0*/  WARPGROUP.ARRIVE ;  /* 0x00000000000079c5 */ /* 0x000fd40000000000 */
[----:B------:R-:W-:Y:S01]  /*aeb0*/  HGMMA.64x64x16.F32 R152, gdesc[UR36], R152, gsb0 ;  /* 0x00e00000249879f0 */ /* 0x000fe20008000898 */
        /* <DEDUP_REMOVED lines=118> */
[----:B------:R-:W-:Y:S03]  /*b620*/  HGMMA.64x64x16.F32 R152, gdesc[UR36], R152, gsb0 ;  /* 0x00e00000249879f0 */ /* 0x000fe60008000898 */
[----:B------:R-:W-:Y:S02]  /*b630*/  WARPGROUP.DEPBAR.LE gsb0, 0x0 ;  /* 0x00008000000079c5 */ /* 0x000fe40000010000 */
[----:B------:R-:W-:-:S06]  /*b640*/  WARPGROUP.ARRIVE ;  /* 0x00000000000079c5 */ /* 0x000fcc0000000000 */
[----:B------:R-:W-:Y:S03]  /*b650*/  HGMMA.64x64x16.F32 R152, gdesc[UR32], R152, gsb0 ;  /* 0x00e00000209879f0 */ /* 0x000fe60008000898 */
[----:B------:R-:W-:Y:S02]  /*b660*/  WARPGROUP.DEPBAR.LE gsb0, 0x0 ;  /* 0x00008000000079c5 */ /* 0x000fe40000010000 */
[----:B------:R-:W-:-:S06]  /*b670*/  WARPGROUP.ARRIVE ;  /* 0x00000000000079c5 */ /* 0x000fcc0000000000 */
[----:B------:R-:W-:Y:S01]  /*b680*/  HGMMA.64x64x16.F32 R152, gdesc[UR28], R152, gsb0 ;  /* 0x00e000001c9879f0 */ /* 0x000fe20008000898 */
[----:B------:R-:W-:Y:S02]  /*b690*/  IMAD.MOV.U32 R23, RZ, RZ, 0x40000040 ;  /* 0x40000040ff177424 */ /* 0x000fe400078e00ff */
[----:B------:R-:W-:Y:S02]  /*b6a0*/  WARPGROUP.DEPBAR.LE gsb0, 0x0 ;  /* 0x00008000000079c5 */ /* 0x000fe40000010000 */
[----:B------:R-:W-:-:S06]  /*b6b0*/  WARPGROUP.ARRIVE ;  /* 0x00000000000079c5 */ /* 0x000fcc0000000000 */
[----:B------:R-:W-:Y:S01]  /*b6c0*/  HGMMA.64x64x16.F32 R152, gdesc[UR24], R152, gsb0 ;  /* 0x00e00000189879f0 */ /* 0x000fe20008000898 */
[----:B------:R-:W-:Y:S02]  /*b6d0*/  R2UR UR23, R23 ;  /* 0x00000000171772ca */ /* 0x000fe400000e0000 */
[----:B------:R-:W-:Y:S01]  /*b6e0*/  IADD3 R10, R2, 0xe00, RZ ;  /* 0x00000e00020a7810 */ /* 0x000fe20007ffe0ff */
[----:B------:R-:W2:Y:S01]  /*b6f0*/  LDL R23, [R1+0x230] ;  /* 0x0002300001177983 */ /* 0x000ea20000100800 */
[----:B------:R-:W-:Y:S02]  /*b700*/  WARPGROUP.DEPBAR.LE gsb0, 0x0 ;  /* 0x00008000000079c5 */ /* 0x000fe40000010000 */
[----:B------:R-:W-:-:S07]  /*b710*/  WARPGROUP.ARRIVE ;  /* 0x00000000000079c5 */ /* 0x000fce0000000000 */
[----:B------:R-:W-:Y:S03]  /*b720*/  HGMMA.64x64x16.F32 R152, gdesc[UR20], R152, gsb0 ;  /* 0x00e00000149879f0 */ /* 0x000fe60008000898 */
[----:B------:R-:W-:Y:S02]  /*b730*/  WARPGROUP.DEPBAR.LE gsb0, 0x0 ;  /* 0x00008000000079c5 */ /* 0x000fe40000010000 */
[----:B------:R-:W-:-:S06]  /*b740*/  WARPGROUP.ARRIVE ;  /* 0x00000000000079c5 */ /* 0x000fcc0000000000 */
        /* <DEDUP_REMOVED lines=12> */
[----:B------:R-:W-:Y:S01]  /*b810*/  HGMMA.64x64x16.F32 R152, gdesc[UR52], R152, gsb0 ;  /* 0x00e00000349879f0 */ /* 0x000fe20008000898 */
[----:B------:R-:W-:Y:S02]  /*b820*/  R2UR UR50, R10 ;  /* 0x000000000a3272ca */ /* 0x000fe400000e0000 */
[----:B------:R-:W-:Y:S01]  /*b830*/  IADD3 R6, R2, 0xe02, RZ ;  /* 0x00000e0202067810 */ /* 0x000fe20007ffe0ff */
[----:B------:R-:W-:Y:S02]  /*b840*/  WARPGROUP.DEPBAR.LE gsb0, 0x0 ;  /* 0x00008000000079c5 */ /* 0x000fe40000010000 */
[----:B------:R-:W-:-:S08]  /*b850*/  WARPGROUP.ARRIVE ;  /* 0x00000000000079c5 */ /* 0x000fd00000000000 */
[----:B------:R-:W-:Y:S01]  /*b860*/  HGMMA.64x64x16.F32 R152, gdesc[UR48], R152, gsb0 ;  /* 0x00e00000309879f0 */ /* 0x000fe20008000898 */
[----:B------:R-:W-:Y:S02]  /*b870*/  R2UR UR46, R6 ;  /* 0x00000000062e72ca */ /* 0x000fe400000e0000 */
[----:B------:R-:W-:Y:S01]  /*b880*/  R2UR UR47, R7 ;  /* 0x00000000072f72ca */ /* 0x000fe200000e0000 */
[----:B------:R-:W-:Y:S01]  /*b890*/  VIADD R4, R2, 0xe04 ;  /* 0x00000e0402047836 */ /* 0x000fe20000000000 */
[----:B------:R-:W-:Y:S02]  /*b8a0*/  WARPGROUP.DEPBAR.LE gsb0, 0x0 ;  /* 0x00008000000079c5 */ /* 0x000fe40000010000 */
[----:B------:R-:W-:-:S09]  /*b8b0*/  WARPGROUP.ARRIVE ;  /* 0x00000000000079c5 */ /* 0x000fd20000000000 */
[----:B------:R-:W-:Y:S01]  /*b8c0*/  HGMMA.64x64x16.F32 R152, gdesc[UR44], R152, gsb0 ;  /* 0x00e000002c9879f0 */ /* 0x000fe20008000898 */
[----:B------:R-:W-:Y:S02]  /*b8d0*/  R2UR UR42, R4 ;  /* 0x00000000042a72ca */ /* 0x000fe400000e0000 */
[----:B------:R-:W-:Y:S01]  /*b8e0*/  R2UR UR43, R5 ;  /* 0x00000000052b72ca */ /* 0x000fe200000e0000 */
[----:B------:R-:W-:Y:S02]  /*b8f0*/  WARPGROUP.DEPBAR.LE gsb0, 0x0 ;  /* 0x00008000000079c5 */ /* 0x000fe40000010000 */
[----:B------:R-:W-:-:S10]  /*b900*/  WARPGROUP.ARRIVE ;  /* 0x00000000000079c5 */ /* 0x000fd40000000000 */
[----:B------:R-:W-:Y:S01]  /*b910*/  HGMMA.64x64x16.F32 R152, gdesc[UR40], R152, gsb0 ;  /* 0x00e00000289879f0 */ /* 0x000fe20008000898 */
[----:B------:R-:W-:-:S04]  /*b920*/  IADD3 R2, R2, 0xe06, RZ ;  /* 0x00000e0602027810 */ /* 0x000fc80007ffe0ff */
[----:B------:R-:W-:Y:S01]  /*b930*/  R2UR UR6, R2 ;  /* 0x00000000020672ca */ /* 0x000fe200000e0000 */
[----:B------:R-:W-:Y:S02]  /*b940*/  WARPGROUP.DEPBAR.LE gsb0, 0x0 ;  /* 0x00008000000079c5 */ /* 0x000fe40000010000 */
[----:B------:R-:W-:-:S10]  /*b950*/  WARPGROUP.ARRIVE ;  /* 0x00000000000079c5 */ /* 0x000fd40000000000 */
[----:B------:R-:W-:Y:S01]  /*b960*/  HGMMA.64x64x16.F32 R152, gdesc[UR4], R152, gsb0 ;  /* 0x00e00000049879f0 */ /* 0x000fe20008000898 */
[----:B--2---:R-:W-:Y:S02]  /*b970*/  ISETP.NE.AND P1, PT, R23, RZ, PT ;  /* 0x000000ff1700720c */ /* 0x004fe40003f25270 */
[----:B------:R-:W-:Y:S02]  /*b980*/  R2UR UR37, R21 ;  /* 0x00000000152572ca */ /* 0x000fe400000e0000 */
[----:B------:R-:W-:Y:S01]  /*b990*/  R2UR UR36, R22 ;  /* 0x00000000162472ca */ /* 0x000fe200000e0000 */
[----:B------:R-:W-:-:S08]  /*b9a0*/  WARPGROUP.DEPBAR.LE gsb0, 0x0 ;  /* 0x00008000000079c5 */ /* 0x000fd00000010000 */
[----:B------:R-:W-:Y:S06]  /*b9b0*/  @P1 BRA `(.L_x_26) ;  /* 0x0000000400381947 */ /* 0x000fec0003800000 */
[----:B------:R-:W-:-:S13]  /*b9c0*/  ISETP.LT.OR P2, PT, R190, 0x1, !P0 ;  /* 0x00000001be00780c */ /* 0x000fda0004741670 */
[----:B------:R-:W-:Y:S05]  /*b9d0*/  @P2 BRA `(.L_x_27) ;  /* 0x00000004002c2947 */ /* 0x000fea0003800000 */
[----:B------:R-:W1:Y:S01]  /*b9e0*/  S2R R2, SR_CgaCtaId ;  /* 0x0000000000027919 */ /* 0x000e620000008800 */
[----:B------:R-:W-:Y:S01]  /*b9f0*/  MOV R0, 0x400 ;  /* 0x0000040000007802 */ /* 0x000fe20000000f00 */
[----:B------:R-:W2:Y:S03]  /*ba00*/  S2R R23, SR_TID.X ;  /* 0x0000000000177919 */ /* 0x000ea60000002100 */
[----:B-1----:R-:W-:Y:S02]  /*ba10*/  LEA R0, R2, R0, 0x18 ;  /* 0x0000000002007211 */ /* 0x002fe400078ec0ff */
[----:B------:R-:W-:Y:S02]  /*ba20*/  SHF.L.U32 R2, R189, 0x1f, RZ ;  /* 0x0000001fbd027819 */ /* 0x000fe400000006ff */
[----:B------:R-:W-:Y:S02]  /*ba30*/  LEA R0, R188, R0, 0x3 ;  /* 0x00000000bc007211 */ /* 0x000fe400078e18ff */
[----:B--2---:R-:W-:-:S02]  /*ba40*/  LOP3.LUT R3, R23, 0x7f, RZ, 0xc0, !PT ;  /* 0x0000007f17037812 */ /* 0x004fc400078ec0ff */
[----:B------:R-:W1:Y:S02]  /*ba50*/  SYNCS.PHASECHK.TRANS64.TRYWAIT P2, [R0+URZ+0x50020], R2 ;  /* 0x05002002000075a7 */ /* 0x000e64000804017f */
[----:B------:R-:W-:Y:S01]  /*ba60*/  ISETP.NE.AND P3, PT, R3, RZ, PT ;  /* 0x000000ff0300720c */ /* 0x000fe20003f65270 */
[----:B-1----:R-:W-:-:S12]  /*ba70*/  @!P2 BRA `(.L_x_28) ;  /* 0x000000e80084a947 */ /* 0x002fd80003800000 */
.L_x_96:
[----:B------:R-:W-:Y:S05]  /*ba80*/  @P3 BRA `(.L_x_29) ;  /* 0x0000000000183947 */ /* 0x000fea0003800000 */
[----:B------:R-:W2:Y:S01]  /*ba90*/  S2R R3, SR_TID.X ;  /* 0x0000000000037919 */ /* 0x000ea20000002100 */
[----:B-1----:R-:W-:-:S04]  /*baa0*/  IMAD.MOV.U32 R2, RZ, RZ, 0x10000 ;  /* 0x00010000ff027424 */ /* 0x002fc800078e00ff */
[----:B------:R3:W-:Y:S01]  /*bab0*/  SYNCS.ARRIVE.TRANS64 RZ, [R0+URZ+0x50000], R2 ;  /* 0x0500000200ff79a7 */ /* 0x0007e2000800003f */
[----:B--2---:R-:W-:-:S13]  /*bac0*/  LOP3.LUT P2, RZ, R3, 0x1f, RZ, 0xc0, !PT ;  /* 0x0000001f03ff7812 */ /* 0x004fda000784c0ff */
[----:B---3--:R-:W-:Y:S05]  /*bad0*/  @!P2 BRA `(.L_x_29) ;  /* 0x000000000004a947 */ /* 0x008fea0003800000 */
[----:B------:R-:W-:Y:S01]  /*bae0*/  BPT.TRAP 0x1 ;  /* 0x000000040000795c */ /* 0x000fe20000300000 */
.L_x_29:
[----:B------:R-:W2:Y:S01]  /*baf0*/  S2R R5, SR_CgaCtaId ;  /* 0x0000000000057919 */ /* 0x000ea20000008800 */
[----:B-1----:R-:W1:Y:S01]  /*bb00*/  LDC.64 R2, c[0x0][0x198] ;  /* 0x00006600ff027b82 */ /* 0x002e620000000a00 */
[----:B------:R-:W-:Y:S01]  /*bb10*/  MOV R4, 0x400 ;  /* 0x0000040000047802 */ /* 0x000fe20000000f00 */
[----:B------:R-:W-:Y:S01]  /*bb20*/  UMOV UR34, URZ ;  /* 0x0000003f00227c82 */ /* 0x000fe20008000000 */
[----:B------:R-:W-:Y:S01]  /*bb30*/  R2UR UR33, R0 ;  /* 0x00000000002172ca */ /* 0x000fe200000e0000 */
[----:B------:R-:W-:Y:S01]  /*bb40*/  UMOV UR22, 0x0 ;  /* 0x0000000000167882 */ /* 0x000fe20000000000 */
[----:B------:R-:W-:Y:S01]  /*bb50*/  R2UR UR35, R192 ;  /* 0x00000000c02372ca */ /* 0x000fe200000e0000 */
[----:B------:R-:W-:Y:S01]  /*bb60*/  UMOV UR23, 0x10000000 ;  /* 0x1000000000177882 */ /* 0x000fe20000000000 */
[----:B------:R-:W-:Y:S01]  /*bb70*/  UMOV UR10, 0x40 ;  /* 0x00000040000a7882 */ /* 0x000fe20000000000 */
[----:B------:R-:W-:Y:S01]  /*bb80*/  UMOV UR12, UR36 ;  /* 0x00000024000c7c82 */ /* 0x000fe20008000000 */
[----:B------:R-:W-:Y:S01]  /*bb90*/  UMOV UR13, UR37 ;  /* 0x00000025000d7c82 */ /* 0x000fe20008000000 */
[----:B------:R-:W-:Y:S01]  /*bba0*/  UMOV UR26, 0x80 ;  /* 0x00000080001a7882 */ /* 0x000fe20000000000 */
[----:B------:R-:W-:Y:S01]  /*bbb0*/  UMOV UR28, UR36 ;  /* 0x00000024001c7c82 */ /* 0x000fe20008000000 */
[----:B------:R-:W-:Y:S01]  /*bbc0*/  UMOV UR29, UR37 ;  /* 0x00000025001d7c82 */ /* 0x000fe20008000000 */
[----:B------:R-:W-:Y:S01]  /*bbd0*/  UMOV UR18, 0xc0 ;  /* 0x000000c000127882 */ /* 0x000fe20000000000 */
[----:B------:R-:W-:Y:S01]  /*bbe0*/  UMOV UR20, UR36 ;  /* 0x0000002400147c82 */ /* 0x000fe20008000000 */
[----:B------:R-:W-:Y:S01]  /*bbf0*/  UMOV UR21, UR37 ;  /* 0x0000002500157c82 */ /* 0x000fe20008000000 */
[----:B------:R-:W-:-:S02]  /*bc00*/  UIADD3 UR33, UR33, 0x50000, URZ ;  /* 0x0005000021217890 */ /* 0x000fc4000fffe03f */
[----:B------:R-:W-:-:S05]  /*bc10*/  USHF.L.U32 UR35, UR35, 0x6, URZ ;  /* 0x0000000623237899 */ /* 0x000fca000800063f */
[----:B------:R-:W-:Y:S01]  /*bc20*/  UMOV UR9, UR33 ;  /* 0x0000002100097c82 */ /* 0x000fe20008000000 */
[----:B------:R-:W-:Y:S01]  /*bc30*/  UMOV UR25, UR33 ;  /* 0x0000002100197c82 */ /* 0x000fe20008000000 */
[----:B------:R-:W-:Y:S01]  /*bc40*/  UMOV UR11, UR35 ;  /* 0x00000023000b7c82 */ /* 0x000fe20008000000 */
[----:B------:R-:W-:Y:S01]  /*bc50*/  UMOV UR27, UR35 ;  /* 0x00000023001b7c82 */ /* 0x000fe20008000000 */
[----:B------:R-:W-:Y:S01]  /*bc60*/  UMOV UR17, UR33 ;  /* 0x0000002100117c82 */ /* 0x000fe20008000000 */
[----:B------:R-:W-:Y:S01]  /*bc70*/  UMOV UR19, UR35 ;  /* 0x0000002300137c82 */ /* 0x000fe20008000000 */
[----:B--2---:R-:W-:-:S04]  /*bc80*/  LEA R4, R5, R4, 0x18 ;  /* 0x0000000405047211 */ /* 0x004fc800078ec0ff */
[C---:B------:R-:W-:Y:S02]  /*bc90*/  LEA R0, R188.reuse, R4, 0x10 ;  /* 0x00000004bc007211 */ /* 0x040fe400078e80ff */
[----:B------:R-:W-:Y:S02]  /*bca0*/  IADD3 R188, R188, 0x1, RZ ;  /* 0x00000001bcbc7810 */ /* 0x000fe40007ffe0ff */
[----:B------:R-:W-:Y:S02]  /*bcb0*/  R2UR UR14, R0 ;  /* 0x00000000000e72ca */ /* 0x000fe400000e0000 */
[----:B-1----:R-:W-:-:S04]  /*bcc0*/  IADD3 R0, P2, R2, 0x1f0, RZ ;  /* 0x000001f002007810 */ /* 0x002fc80007f5e0ff */
[----:B------:R-:W-:Y:S01]  /*bcd0*/  R2UR UR6, R0 ;  /* 0x00000000000672ca */ /* 0x000fe200000e0000 */
[----:B------:R-:W-:Y:S01]  /*bce0*/  IMAD.X R0, RZ, RZ, R3, P2 ;  /* 0x000000ffff007224 */ /* 0x000fe200010e0603 */
[----:B------:R-:W-:-:S04]  /*bcf0*/  ISETP.NE.AND P2, PT, R188, 0x4, PT ;  /* 0x00000004bc00780c */ /* 0x000fc80003f45270 */
[----:B------:R-:W-:Y:S01]  /*bd00*/  R2UR UR7, R0 ;  /* 0x00000000000772ca */ /* 0x000fe200000e0000 */
[----:B------:R-:W-:Y:S01]  /*bd10*/  UIADD3 UR32, UR14, 0x10000, URZ ;  /* 0x000100000e207890 */ /* 0x000fe2000fffe03f */
[----:B------:R-:W-:Y:S01]  /*bd20*/  SEL R0, RZ, 0x1, P2 ;  /* 0x00000001ff007807 */ /* 0x000fe20001000000 */
[----:B------:R-:W-:Y:S01]  /*bd30*/  UIADD3 UR8, UR14, 0x12000, URZ ;  /* 0x000120000e087890 */ /* 0x000fe2000fffe03f */
[----:B------:R-:W-:Y:S01]  /*bd40*/  SEL R188, R188, RZ, P2 ;  /* 0x000000ffbcbc7207 */ /* 0x000fe20001000000 */
[----:B------:R-:W-:Y:S01]  /*bd50*/  UIADD3 UR24, UR14, 0x14000, URZ ;  /* 0x000140000e187890 */ /* 0x000fe2000fffe03f */
[----:B------:R-:W-:Y:S01]  /*bd60*/  LOP3.LUT R189, R189, R0, RZ, 0x3c, !PT ;  /* 0x00000000bdbd7212 */ /* 0x000fe200078e3cff */
[----:B------:R-:W-:-:S06]  /*bd70*/  UIADD3 UR16, UR14, 0x16000, URZ ;  /* 0x000160000e107890 */ /* 0x000fcc000fffe03f */
[----:B------:R-:W-:Y:S01]  /*bd80*/  UTMALDG.4D [UR32], [UR6], desc[UR22] ;  /* 0x00001620060075b4 */ /* 0x000fe20008019000 */
[----:B------:R1:W-:Y:S01]  /*bd90*/  UTMALDG.4D [UR8], [UR6], desc[UR22] ;  /* 0x00001608060075b4 */ /* 0x0003e20008019000 */
[----:B------:R2:W-:Y:S01]  /*bda0*/  UTMALDG.4D [UR24], [UR6], desc[UR22] ;  /* 0x00001618060075b4 */ /* 0x0005e20008019000 */
[----:B------:R3:W-:Y:S01]  /*bdb0*/  UTMALDG.4D [UR16], [UR6], desc[UR22] ;  /* 0x00001610060075b4 */ /* 0x0007e20008019000 */
[----:B-1----:R-:W-:Y:S01]  /*bdc0*/  UIADD3 UR8, UR14, 0x18000, URZ ;  /* 0x000180000e087890 */ /* 0x002fe2000fffe03f */
[----:B------:R-:W-:Y:S01]  /*bdd0*/  UMOV UR10, 0x100 ;  /* 0x00000100000a7882 */ /* 0x000fe20000000000 */
[----:B--2---:R-:W-:-:S07]  /*bde0*/  UIADD3 UR24, UR14, 0x1a000, URZ ;  /* 0x0001a0000e187890 */ /* 0x004fce000fffe03f */
[----:B------:R1:W-:Y:S01]  /*bdf0*/  UTMALDG.4D [UR8], [UR6], desc[UR22] ;  /* 0x00001608060075b4 */ /* 0x0003e20008019000 */
[----:B------:R-:W-:Y:S01]  /*be00*/  UMOV UR26, 0x140 ;  /* 0x00000140001a7882 */ /* 0x000fe20000000000 */
[----:B---3--:R-:W-:Y:S01]  /*be10*/  UIADD3 UR16, UR14, 0x1c000, URZ ;  /* 0x0001c0000e107890 */ /* 0x008fe2000fffe03f */
[----:B------:R2:W-:Y:S01]  /*be20*/  UTMALDG.4D [UR24], [UR6], desc[UR22] ;  /* 0x00001618060075b4 */ /* 0x0005e20008019000 */
[----:B------:R-:W-:-:S07]  /*be30*/  UMOV UR18, 0x180 ;  /* 0x0000018000127882 */ /* 0x000fce0000000000 */
[----:B------:R2:W-:Y:S01]  /*be40*/  UTMALDG.4D [UR16], [UR6], desc[UR22] ;  /* 0x00001610060075b4 */ /* 0x0005e20008019000 */
[----:B-1----:R-:W-:Y:S01]  /*be50*/  UIADD3 UR8, UR14, 0x1e000, URZ ;  /* 0x0001e0000e087890 */ /* 0x002fe2000fffe03f */
[----:B------:R-:W-:-:S08]  /*be60*/  UMOV UR10, 0x1c0 ;  /* 0x000001c0000a7882 */ /* 0x000fd00000000000 */
[----:B------:R2:W-:Y:S02]  /*be70*/  UTMALDG.4D [UR8], [UR6], desc[UR22] ;  /* 0x00001608060075b4 */ /* 0x0005e40008019000 */
[----:B--2---:R-:W-:Y:S01]  /*be80*/  NOP ;  /* 0x0000000000007918 */ /* 0x004fe20000000000 */
.L_x_27:
[----:B------:R-:W-:-:S07]  /*be90*/  VIADD R190, R190, 0xffffffff ;  /* 0xffffffffbebe7836 */ /* 0x000fce0000000000 */
.L_x_26:
[----:B------:R-:W-:Y:S01]  /*bea0*/  IADD3 R191, R191, 0x1, RZ ;  /* 0x00000001bfbf7810 */ /* 0x000fe20007ffe0ff */
[----:B------:R-:W-:Y:S05]  /*beb0*/  WARPSYNC.ALL ;  /* 0x0000000000007948 */ /* 0x000fea0003800000 */
[----:B------:R-:W-:-:S04]  /*bec0*/  ISETP.NE.AND P2, PT, R191, 0x4, PT ;  /* 0x00000004bf00780c */ /* 0x000fc80003f45270 */
[----:B------:R-:W-:Y:S02]  /*bed0*/  SEL R0, RZ, 0x1, P2 ;  /* 0x00000001ff007807 */ /* 0x000fe40001000000 */
[----:B------:R-:W-:Y:S02]  /*bee0*/  SEL R191, R191, RZ, P2 ;  /* 0x000000ffbfbf7207 */ /* 0x000fe40001000000 */
[----:B------:R-:W-:Y:S02]  /*bef0*/  LOP3.LUT R16, R195, R0, RZ, 0x3c, !PT ;  /* 0x00000000c3107212 */ /* 0x000fe400078e3cff */
[----:B------:R-:W-:Y:S01]  /*bf00*/  FMNMX R0, R152, R193, !PT ;  /* 0x000000c198007209 */ /* 0x000fe20007800000 */
[----:B------:R-:W1:Y:S01]  /*bf10*/  S2R R6, SR_CgaCtaId ;  /* 0x0000000000067919 */ /* 0x000e620000008800 */
[----:B------:R-:W-:Y:S01]  /*bf20*/  MOV R5, 0x400 ;  /* 0x0000040000057802 */ /* 0x000fe20000000f00 */
[----:B------:R-:W2:Y:S01]  /*bf30*/  LDC R7, c[0x0][0x604] ;  /* 0x00018100ff077b82 */ /* 0x000ea20000000800 */
[----:B------:R-:W-:Y:S01]  /*bf40*/  FMNMX R0, R153, R0, !PT ;  /* 0x0000000099007209 */ /* 0x000fe20007800000 */
[----:B------:R-:W-:Y:S03]  /*bf50*/  BSSY B0, `(.L_x_30) ;  /* 0x0000032000007945 */ /* 0x000fe60003800000 */
[----:B------:R-:W-:-:S04]  /*bf60*/  FMNMX R0, R156, R0, !PT ;  /* 0x000000009c007209 */ /* 0x000fc80007800000 */
        /* <DEDUP_REMOVED lines=22> */
[----:B-1----:R-:W-:Y:S02]  /*c0d0*/  LEA R5, R6, R5, 0x18 ;  /* 0x0000000506057211 */ /* 0x002fe400078ec0ff */
[----:B------:R-:W-:Y:S02]  /*c0e0*/  FMNMX R3, R174, R0, !PT ;  /* 0x00000000ae037209 */ /* 0x000fe40007800000 */
[----:B------:R-:W-:Y:S01]  /*c0f0*/  FMNMX R0, R181, R2, !PT ;  /* 0x00000002b5007209 */ /* 0x000fe20007800000 */
[----:B------:R-:W-:Y:S01]  /*c100*/  VIADD R5, R5, 0x50020 ;  /* 0x0005002005057836 */ /* 0x000fe20000000000 */
[----:B------:R-:W-:-:S03]  /*c110*/  FMNMX R3, R175, R3, !PT ;  /* 0x00000003af037209 */ /* 0x000fc60007800000 */
[----:B------:R-:W1:Y:S01]  /*c120*/  SHFL.BFLY PT, R2, R0, 0x1, 0x1f ;  /* 0x0c201f0000027f89 */ /* 0x000e6200000e0000 */
[----:B------:R-:W-:-:S04]  /*c130*/  FMNMX R3, R178, R3, !PT ;  /* 0x00000003b2037209 */ /* 0x000fc80007800000 */
[----:B------:R-:W-:-:S04]  /*c140*/  FMNMX R3, R179, R3, !PT ;  /* 0x00000003b3037209 */ /* 0x000fc80007800000 */
[----:B------:R-:W-:-:S04]  /*c150*/  FMNMX R3, R182, R3, !PT ;  /* 0x00000003b6037209 */ /* 0x000fc80007800000 */
[----:B------:R-:W-:-:S05]  /*c160*/  FMNMX R3, R183, R3, !PT ;  /* 0x00000003b7037209 */ /* 0x000fca0007800000 */
[----:B------:R-:W3:Y:S01]  /*c170*/  SHFL.BFLY PT, R4, R3, 0x1, 0x1f ;  /* 0x0c201f0003047f89 */ /* 0x000ee200000e0000 */
[----:B-1----:R-:W-:-:S05]  /*c180*/  FMNMX R2, R0, R2, !PT ;  /* 0x0000000200027209 */ /* 0x002fca0007800000 */
[----:B------:R-:W1:Y:S01]  /*c190*/  SHFL.BFLY PT, R15, R2, 0x2, 0x1f ;  /* 0x0c401f00020f7f89 */ /* 0x000e6200000e0000 */
[----:B---3--:R-:W-:Y:S02]  /*c1a0*/  FMNMX R0, R3, R4, !PT ;  /* 0x0000000403007209 */ /* 0x008fe40007800000 */
[----:B------:R-:W-:Y:S02]  /*c1b0*/  LEA R3, R250, R5, 0x3 ;  /* 0x00000005fa037211 */ /* 0x000fe400078e18ff */
[----:B------:R-:W-:Y:S01]  /*c1c0*/  MOV R5, 0x400 ;  /* 0x0000040000057802 */ /* 0x000fe20000000f00 */
[----:B------:R-:W3:Y:S01]  /*c1d0*/  SHFL.BFLY PT, R14, R0, 0x2, 0x1f ;  /* 0x0c401f00000e7f89 */ /* 0x000ee200000e0000 */
[----:B------:R-:W-:Y:S02]  /*c1e0*/  PRMT R3, RZ, 0x654, R3 ;  /* 0x00000654ff037816 */ /* 0x000fe40000000003 */
[----:B------:R-:W-:Y:S02]  /*c1f0*/  LEA R5, R6, R5, 0x18 ;  /* 0x0000000506057211 */ /* 0x000fe400078ec0ff */
[----:B------:R4:W-:Y:S01]  /*c200*/  SYNCS.ARRIVE.TRANS64.RED.A1T0 RZ, [R3+URZ], RZ ;  /* 0x000000ff03ff79a7 */ /* 0x0009e2000810043f */
[----:B-1----:R-:W-:-:S02]  /*c210*/  FMNMX R15, R2, R15, !PT ;  /* 0x0000000f020f7209 */ /* 0x002fc40007800000 */
[----:B------:R-:W-:Y:S01]  /*c220*/  IMAD R2, R191, 0x8, R5 ;  /* 0x00000008bf027824 */ /* 0x000fe200078e0205 */
[----:B----4-:R-:W-:-:S04]  /*c230*/  SHF.L.U32 R3, R16, 0x1f, RZ ;  /* 0x0000001f10037819 */ /* 0x010fc800000006ff */
[----:B------:R-:W1:Y:S01]  /*c240*/  SYNCS.PHASECHK.TRANS64.TRYWAIT P2, [R2+URZ+0x50000], R3 ;  /* 0x05000003020075a7 */ /* 0x000e62000804017f */
[----:B---3--:R-:W-:Y:S01]  /*c250*/  FMNMX R14, R0, R14, !PT ;  /* 0x0000000e000e7209 */ /* 0x008fe20007800000 */
[----:B-12---:R-:W-:Y:S06]  /*c260*/  @!P2 BRA `(.L_x_31) ;  /* 0x000000e0009ca947 */ /* 0x006fec0003800000 */
.L_x_97:
[----:B------:R-:W-:Y:S05]  /*c270*/  BSYNC B0 ;  /* 0x0000000000007941 */ /* 0x000fea0003800000 */
.L_x_30:
[----:B------:R-:W2:Y:S04]  /*c280*/  LDL R4, [R1+0x308] ;  /* 0x0003080001047983 */ /* 0x000ea80000100800 */
        /* <DEDUP_REMOVED lines=63> */
[----:B------:R3:W-:Y:S01]  /*c680*/  STL.64 [R1+0x9f8], R24 ;  /* 0x0009f81801007387 */ /* 0x0007e20000100a00 */
[----:B------:R-:W-:-:S03]  /*c690*/  FSETP.NEU.AND P2, PT, R15, -INF , PT ;  /* 0xff8000000f00780b */ /* 0x000fc60003f4d000 */
[----:B---3--:R-:W3:Y:S04]  /*c6a0*/  LDL.LU.64 R24, [R1] ;  /* 0x0000000001187983 */ /* 0x008ee80000300a00 */
[----:B------:R-:W4:Y:S04]  /*c6b0*/  LDL.LU.64 R26, [R1+0x8] ;  /* 0x00000800011a7983 */ /* 0x000f280000300a00 */
[----:B------:R-:W4:Y:S04]  /*c6c0*/  LDL.LU.64 R28, [R1+0x10] ;  /* 0x00001000011c7983 */ /* 0x000f280000300a00 */
[----:B------:R-:W4:Y:S04]  /*c6d0*/  LDL.LU.64 R30, [R1+0x18] ;  /* 0x00001800011e7983 */ /* 0x000f280000300a00 */
[----:B------:R-:W4:Y:S01]  /*c6e0*/  LDL.LU.64 R32, [R1+0x20] ;  /* 0x0000200001207983 */ /* 0x000f220000300a00 */
[----:B-1----:R-:W-:-:S03]  /*c6f0*/  FSEL R3, R15, RZ, P2 ;  /* 0x000000ff0f037208 */ /* 0x002fc60001000000 */
[----:B------:R-:W4:Y:S01]  /*c700*/  LDL.LU.64 R34, [R1+0x28] ;  /* 0x0000280001227983 */ /* 0x000f220000300a00 */
[----:B------:R-:W-:-:S03]  /*c710*/  FSETP.NEU.AND P2, PT, R14, -INF , PT ;  /* 0xff8000000e00780b */ /* 0x000fc60003f4d000 */
[----:B------:R-:W4:Y:S04]  /*c720*/  LDL.LU.64 R36, [R1+0x30] ;  /* 0x0000300001247983 */ /* 0x000f280000300a00 */
[----:B------:R-:W4:Y:S04]  /*c730*/  LDL.LU.64 R38, [R1+0x38] ;  /* 0x0000380001267983 */ /* 0x000f280000300a00 */
[----:B------:R-:W4:Y:S04]  /*c740*/  LDL.LU.64 R40, [R1+0x40] ;  /* 0x0000400001287983 */ /* 0x000f280000300a00 */
[----:B------:R-:W4:Y:S01]  /*c750*/  LDL.LU.64 R42, [R1+0x48] ;  /* 0x00004800012a7983 */ /* 0x000f220000300a00 */
[----:B------:R-:W-:-:S03]  /*c760*/  FSEL R6, R14, RZ, P2 ;  /* 0x000000ff0e067208 */ /* 0x000fc60001000000 */
[----:B------:R-:W4:Y:S04]  /*c770*/  LDL.LU.64 R44, [R1+0x50] ;  /* 0x00005000012c7983 */ /* 0x000f280000300a00 */
[----:B------:R-:W4:Y:S01]  /*c780*/  LDL.LU.64 R46, [R1+0x58] ;  /* 0x00005800012e7983 */ /* 0x000f220000300a00 */
[----:B------:R-:W-:-:S03]  /*c790*/  FADD R2, -R3, R193 ;  /* 0x000000c103027221 */ /* 0x000fc60000000100 */
[----:B------:R-:W4:Y:S04]  /*c7a0*/  LDL.LU.64 R48, [R1+0x60] ;  /* 0x0000600001307983 */ /* 0x000f280000300a00 */
[----:B------:R-:W4:Y:S04]  /*c7b0*/  LDL.LU.64 R50, [R1+0x68] ;  /* 0x0000680001327983 */ /* 0x000f280000300a00 */
[----:B------:R-:W4:Y:S01]  /*c7c0*/  LDL.LU.64 R52, [R1+0x70] ;  /* 0x0000700001347983 */ /* 0x000f220000300a00 */
[----:B------:R-:W-:-:S03]  /*c7d0*/  FADD R0, -R6, R194 ;  /* 0x000000c206007221 */ /* 0x000fc60000000100 */
[----:B------:R-:W4:Y:S01]  /*c7e0*/  LDL.LU.64 R54, [R1+0x78] ;  /* 0x0000780001367983 */ /* 0x000f220000300a00 */
[----:B------:R-:W-:-:S03]  /*c7f0*/  FMUL R2, R2, R7 ;  /* 0x0000000702027220 */ /* 0x000fc60000400000 */
[----:B------:R-:W4:Y:S01]  /*c800*/  LDL.LU.64 R56, [R1+0x80] ;  /* 0x0000800001387983 */ /* 0x000f220000300a00 */
[----:B------:R-:W-:-:S03]  /*c810*/  FMUL R6, R6, R7 ;  /* 0x0000000706067220 */ /* 0x000fc60000400000 */
[----:B------:R-:W4:Y:S04]  /*c820*/  LDL.LU.64 R58, [R1+0x88] ;  /* 0x00008800013a7983 */ /* 0x000f280000300a00 */
[----:B------:R-:W4:Y:S01]  /*c830*/  LDL.LU.64 R60, [R1+0x90] ;  /* 0x00009000013c7983 */ /* 0x000f220000300a00 */
[----:B------:R-:W-:-:S03]  /*c840*/  FMUL R0, R0, R7 ;  /* 0x0000000700007220 */ /* 0x000fc60000400000 */
[----:B------:R-:W4:Y:S01]  /*c850*/  LDL.LU.64 R62, [R1+0x98] ;  /* 0x00009800013e7983 */ /* 0x000f220000300a00 */
[----:B------:R-:W-:-:S03]  /*c860*/  FFMA R158, R158, R7, -R6 ;  /* 0x000000079e9e7223 */ /* 0x000fc60000000806 */
[----:B------:R-:W4:Y:S01]  /*c870*/  LDL.LU.64 R64, [R1+0xa0] ;  /* 0x0000a00001407983 */ /* 0x000f220000300a00 */
[----:B------:R-:W-:-:S03]  /*c880*/  FSETP.GEU.AND P2, PT, R2, -126, PT ;  /* 0xc2fc00000200780b */ /* 0x000fc60003f4e000 */
[----:B------:R-:W4:Y:S01]  /*c890*/  LDL.LU.64 R66, [R1+0xa8] ;  /* 0x0000a80001427983 */ /* 0x000f220000300a00 */
[----:B------:R-:W-:-:S03]  /*c8a0*/  FFMA R155, R155, R7, -R6 ;  /* 0x000000079b9b7223 */ /* 0x000fc60000000806 */
[----:B------:R-:W4:Y:S01]  /*c8b0*/  LDL.LU.64 R68, [R1+0xb0] ;  /* 0x0000b00001447983 */ /* 0x000f220000300a00 */
[----:B------:R-:W-:-:S03]  /*c8c0*/  FFMA R154, R154, R7, -R6 ;  /* 0x000000079a9a7223 */ /* 0x000fc60000000806 */
[----:B------:R-:W4:Y:S01]  /*c8d0*/  LDL.LU.64 R70, [R1+0xb8] ;  /* 0x0000b80001467983 */ /* 0x000f220000300a00 */
[----:B------:R-:W-:-:S03]  /*c8e0*/  FSETP.GEU.AND P4, PT, R0, -126, PT ;  /* 0xc2fc00000000780b */ /* 0x000fc60003f8e000 */
[----:B------:R-:W4:Y:S01]  /*c8f0*/  LDL.LU.64 R72, [R1+0xc0] ;  /* 0x0000c00001487983 */ /* 0x000f220000300a00 */
[----:B------:R-:W-:-:S03]  /*c900*/  FSETP.GEU.AND P3, PT, R158, -126, PT ;  /* 0xc2fc00009e00780b */ /* 0x000fc60003f6e000 */
[----:B------:R-:W4:Y:S01]  /*c910*/  LDL.LU.64 R74, [R1+0xc8] ;  /* 0x0000c800014a7983 */ /* 0x000f220000300a00 */
[----:B------:R-:W-:-:S03]  /*c920*/  FSETP.GEU.AND P5, PT, R155, -126, PT ;  /* 0xc2fc00009b00780b */ /* 0x000fc60003fae000 */
[----:B------:R-:W4:Y:S01]  /*c930*/  LDL.LU.64 R76, [R1+0xd0] ;  /* 0x0000d000014c7983 */ /* 0x000f220000300a00 */
[----:B------:R-:W-:-:S03]  /*c940*/  FSETP.GEU.AND P6, PT, R154, -126, PT ;  /* 0xc2fc00009a00780b */ /* 0x000fc60003fce000 */
[----:B------:R-:W4:Y:S04]  /*c950*/  LDL.LU.64 R78, [R1+0xd8] ;  /* 0x0000d800014e7983 */ /* 0x000f280000300a00 */
[----:B------:R-:W4:Y:S04]  /*c960*/  LDL.LU.64 R80, [R1+0xe0] ;  /* 0x0000e00001507983 */ /* 0x000f280000300a00 */
[----:B------:R-:W4:Y:S04]  /*c970*/  LDL.LU.64 R82, [R1+0xe8] ;  /* 0x0000e80001527983 */ /* 0x000f280000300a00 */
[----:B------:R-:W4:Y:S04]  /*c980*/  LDL.LU.64 R84, [R1+0xf0] ;  /* 0x0000f00001547983 */ /* 0x000f280000300a00 */
[----:B------:R-:W4:Y:S04]  /*c990*/  LDL.LU.64 R86, [R1+0xf8] ;  /* 0x0000f80001567983 */ /* 0x000f280000300a00 */
[----:B------:R-:W4:Y:S04]  /*c9a0*/  LDL.LU.64 R88, [R1+0x100] ;  /* 0x0001000001587983 */ /* 0x000f280000300a00 */
[----:B------:R-:W4:Y:S01]  /*c9b0*/  LDL.LU.64 R90, [R1+0x108] ;  /* 0x00010800015a7983 */ /* 0x000f220000300a00 */
[----:B------:R-:W-:-:S03]  /*c9c0*/  @!P2 FMUL R2, R2, 0.5 ;  /* 0x3f0000000202a820 */ /* 0x000fc60000400000 */
[----:B------:R-:W4:Y:S04]  /*c9d0*/  LDL.LU.64 R92, [R1+0x110] ;  /* 0x00011000015c7983 */ /* 0x000f280000300a00 */
[----:B------:R-:W4:Y:S04]  /*c9e0*/  LDL.LU.64 R94, [R1+0x118] ;  /* 0x00011800015e7983 */ /* 0x000f280000300a00 */
[----:B------:R-:W4:Y:S01]  /*c9f0*/  LDL.LU.64 R96, [R1+0x120] ;  /* 0x0001200001607983 */ /* 0x000f220000300a00 */
[----:B------:R-:W-:-:S03]  /*ca00*/  @!P4 FMUL R0, R0, 0.5 ;  /* 0x3f0000000000c820 */ /* 0x000fc60000400000 */
[----:B------:R-:W4:Y:S01]  /*ca10*/  LDL.LU.64 R98, [R1+0x128] ;  /* 0x0001280001627983 */ /* 0x000f220000300a00 */
[----:B------:R-:W-:-:S03]  /*ca20*/  @!P3 FMUL R158, R158, 0.5 ;  /* 0x3f0000009e9eb820 */ /* 0x000fc60000400000 */
[----:B------:R-:W4:Y:S01]  /*ca30*/  LDL.LU.64 R100, [R1+0x130] ;  /* 0x0001300001647983 */ /* 0x000f220000300a00 */
[----:B------:R-:W-:-:S03]  /*ca40*/  @!P5 FMUL R155, R155, 0.5 ;  /* 0x3f0000009b9bd820 */ /* 0x000fc60000400000 */
[----:B------:R-:W4:Y:S01]  /*ca50*/  LDL.LU.64 R102, [R1+0x138] ;  /* 0x0001380001667983 */ /* 0x000f220000300a00 */
[----:B------:R-:W1:Y:S03]  /*ca60*/  MUFU.EX2 R2, R2 ;  /* 0x0000000200027308 */ /* 0x000e660000000800 */
[----:B------:R-:W4:Y:S01]  /*ca70*/  LDL.LU.64 R104, [R1+0x140] ;  /* 0x0001400001687983 */ /* 0x000f220000300a00 */
[----:B------:R-:W-:-:S03]  /*ca80*/  @!P6 FMUL R154, R154, 0.5 ;  /* 0x3f0000009a9ae820 */ /* 0x000fc60000400000 */
[----:B------:R-:W4:Y:S04]  /*ca90*/  LDL.LU.64 R106, [R1+0x148] ;  /* 0x00014800016a7983 */ /* 0x000f280000300a00 */
[----:B------:R-:W4:Y:S01]  /*caa0*/  LDL.LU.64 R108, [R1+0x150] ;  /* 0x00015000016c7983 */ /* 0x000f220000300a00 */
[----:B------:R-:W2:Y:S03]  /*cab0*/  MUFU.EX2 R0, R0 ;  /* 0x0000000000007308 */ /* 0x000ea60000000800 */
        /* <DEDUP_REMOVED lines=10> */
[----:B------:R-:W4:Y:S04]  /*cb60*/  LDL.LU.64 R124, [R1+0x190] ;  /* 0x00019000017c7983 */ /* 0x000f280000300a00 */
[----:B------:R-:W4:Y:S01]  /*cb70*/  LDL.LU.64 R126, [R1+0x198] ;  /* 0x00019800017e7983 */ /* 0x000f220000300a00 */
[----:B------:R-:W-:-:S03]  /*cb80*/  FMUL R3, R3, R7 ;  /* 0x0000000703037220 */ /* 0x000fc60000400000 */
[----:B------:R-:W4:Y:S01]  /*cb90*/  LDL.LU.64 R128, [R1+0x1a0] ;  /* 0x0001a00001807983 */ /* 0x000f220000300a00 */
[----:B------:R-:W-:-:S03]  /*cba0*/  FFMA R159, R159, R7, -R6 ;  /* 0x000000079f9f7223 */ /* 0x000fc60000000806 */
[----:B------:R-:W4:Y:S04]  /*cbb0*/  LDL.LU.64 R130, [R1+0x1a8] ;  /* 0x0001a80001827983 */ /* 0x000f280000300a00 */
[----:B------:R-:W4:Y:S04]  /*cbc0*/  LDL.LU.64 R132, [R1+0x1b0] ;  /* 0x0001b00001847983 */ /* 0x000f280000300a00 */
[----:B------:R-:W4:Y:S01]  /*cbd0*/  LDL.LU.64 R134, [R1+0x1b8] ;  /* 0x0001b80001867983 */ /* 0x000f220000300a00 */
[----:B------:R-:W-:-:S03]  /*cbe0*/  FFMA R152, R152, R7, -R3 ;  /* 0x0000000798987223 */ /* 0x000fc60000000803 */
[----:B------:R-:W4:Y:S01]  /*cbf0*/  LDL.LU.64 R136, [R1+0x1c0] ;  /* 0x0001c00001887983 */ /* 0x000f220000300a00 */
[----:B------:R-:W-:-:S03]  /*cc00*/  FFMA R156, R156, R7, -R3 ;  /* 0x000000079c9c7223 */ /* 0x000fc60000000803 */
[----:B------:R-:W4:Y:S01]  /*cc10*/  LDL.LU.64 R138, [R1+0x1c8] ;  /* 0x0001c800018a7983 */ /* 0x000f220000300a00 */
[----:B-1----:R-:W-:Y:S01]  /*cc20*/  @!P2 FMUL R2, R2, R2 ;  /* 0x000000020202a220 */ /* 0x002fe20000400000 */
[-CC-:B------:R-:W-:Y:S02]  /*cc30*/  FFMA R153, R153, R7.reuse, -R3.reuse ;  /* 0x0000000799997223 */ /* 0x180fe40000000803 */
[----:B------:R-:W4:Y:S01]  /*cc40*/  LDL.LU.64 R140, [R1+0x1d0] ;  /* 0x0001d000018c7983 */ /* 0x000f220000300a00 */
[----:B------:R-:W-:Y:S01]  /*cc50*/  FFMA R157, R157, R7, -R3 ;  /* 0x000000079d9d7223 */ /* 0x000fe20000000803 */
[----:B------:R-:W-:Y:S02]  /*cc60*/  FSETP.GEU.AND P2, PT, R159, -126, PT ;  /* 0xc2fc00009f00780b */ /* 0x000fe40003f4e000 */
[----:B------:R-:W4:Y:S01]  /*cc70*/  LDL.LU.64 R142, [R1+0x1d8] ;  /* 0x0001d800018e7983 */ /* 0x000f220000300a00 */
[----:B--2---:R-:W-:-:S03]  /*cc80*/  @!P4 FMUL R0, R0, R0 ;  /* 0x000000000000c220 */ /* 0x004fc60000400000 */
[----:B------:R-:W2:Y:S01]  /*cc90*/  LDL.LU.64 R144, [R1+0x1e0] ;  /* 0x0001e00001907983 */ /* 0x000ea20000300a00 */
[----:B------:R-:W-:-:S03]  /*cca0*/  @!P5 FMUL R12, R12, R12 ;  /* 0x0000000c0c0cd220 */ /* 0x000fc60000400000 */
[----:B------:R-:W2:Y:S01]  /*ccb0*/  LDL.LU.64 R146, [R1+0x1e8] ;  /* 0x0001e80001927983 */ /* 0x000ea20000300a00 */
[----:B------:R-:W-:Y:S01]  /*ccc0*/  FSETP.GEU.AND P4, PT, R152, -126, PT ;  /* 0xc2fc00009800780b */ /* 0x000fe20003f8e000 */
[----:B------:R-:W-:Y:S02]  /*ccd0*/  @!P6 FMUL R13, R13, R13 ;  /* 0x0000000d0d0de220 */ /* 0x000fe40000400000 */
[----:B------:R-:W2:Y:S01]  /*cce0*/  LDL.LU.64 R148, [R1+0x1f0] ;  /* 0x0001f00001947983 */ /* 0x000ea20000300a00 */
[----:B------:R-:W-:Y:S01]  /*ccf0*/  FSETP.GEU.AND P5, PT, R156, -126, PT ;  /* 0xc2fc00009c00780b */ /* 0x000fe20003fae000 */
[----:B------:R-:W-:Y:S02]  /*cd00*/  @!P3 FMUL R158, R158, R158 ;  /* 0x0000009e9e9eb220 */ /* 0x000fe40000400000 */
[----:B------:R-:W2:Y:S01]  /*cd10*/  LDL.LU.64 R150, [R1+0x1f8] ;  /* 0x0001f80001967983 */ /* 0x000ea20000300a00 */
[----:B------:R-:W-:Y:S01]  /*cd20*/  FSETP.GEU.AND P6, PT, R153, -126, PT ;  /* 0xc2fc00009900780b */ /* 0x000fe20003fce000 */
[----:B------:R-:W-:Y:S01]  /*cd30*/  @!P2 FMUL R159, R159, 0.5 ;  /* 0x3f0000009f9fa820 */ /* 0x000fe20000400000 */
[----:B------:R-:W-:Y:S01]  /*cd40*/  FSETP.GEU.AND P3, PT, R157, -126, PT ;  /* 0xc2fc00009d00780b */ /* 0x000fe20003f6e000 */
[----:B------:R-:W-:Y:S01]  /*cd50*/  STL [R1+0x9ec], R160 ;  /* 0x0009eca001007387 */ /* 0x000fe20000100800 */
[----:B------:R-:W-:-:S02]  /*cd60*/  IMAD.MOV.U32 R5, RZ, RZ, 0x40000040 ;  /* 0x40000040ff057424 */ /* 0x000fc400078e00ff */
[----:B------:R-:W-:Y:S01]  /*cd70*/  @!P4 FMUL R152, R152, 0.5 ;  /* 0x3f0000009898c820 */ /* 0x000fe20000400000 */
[----:B------:R-:W-:Y:S01]  /*cd80*/  LEA R4, R191, R4, 0xc ;  /* 0x00000004bf047211 */ /* 0x000fe200078e60ff */
[----:B------:R-:W-:Y:S01]  /*cd90*/  STL [R1+0x9e8], R161 ;  /* 0x0009e8a101007387 */ /* 0x000fe20000100800 */
[----:B------:R-:W1:Y:S01]  /*cda0*/  MUFU.EX2 R159, R159 ;  /* 0x0000009f009f7308 */ /* 0x000e620000000800 */
[----:B------:R-:W-:Y:S01]  /*cdb0*/  @!P5 FMUL R156, R156, 0.5 ;  /* 0x3f0000009c9cd820 */ /* 0x000fe20000400000 */
[----:B------:R-:W-:Y:S05]  /*cdc0*/  WARPSYNC.ALL ;  /* 0x0000000000007948 */ /* 0x000fea0003800000 */
[----:B------:R-:W-:Y:S01]  /*cdd0*/  STL [R1+0x9e4], R162 ;  /* 0x0009e4a201007387 */ /* 0x000fe20000100800 */
[----:B------:R-:W-:Y:S01]  /*cde0*/  @!P6 FMUL R153, R153, 0.5 ;  /* 0x3f0000009999e820 */ /* 0x000fe20000400000 */
[----:B------:R-:W-:Y:S01]  /*cdf0*/  @!P3 FMUL R157, R157, 0.5 ;  /* 0x3f0000009d9db820 */ /* 0x000fe20000400000 */
[----:B------:R-:W1:Y:S01]  /*ce00*/  MUFU.EX2 R11, R152 ;  /* 0x00000098000b7308 */ /* 0x000e620000000800 */
[----:B------:R-:W-:Y:S04]  /*ce10*/  STL [R1+0x9e0], R163 ;  /* 0x0009e0a301007387 */ /* 0x000fe80000100800 */
[----:B------:R-:W-:Y:S01]  /*ce20*/  STL [R1+0x9dc], R164 ;  /* 0x0009dca401007387 */ /* 0x000fe20000100800 */
[----:B-1----:R-:W-:-:S02]  /*ce30*/  @!P2 FMUL R159, R159, R159 ;  /* 0x0000009f9f9fa220 */ /* 0x002fc40000400000 */
[----:B------:R-:W1:Y:S01]  /*ce40*/  MUFU.EX2 R10, R153 ;  /* 0x00000099000a7308 */ /* 0x000e620000000800 */
[----:B------:R-:W-:Y:S07]  /*ce50*/  STL [R1+0x9d8], R165 ;  /* 0x0009d8a501007387 */ /* 0x000fee0000100800 */
[----:B------:R-:W4:Y:S01]  /*ce60*/  MUFU.EX2 R156, R156 ;  /* 0x0000009c009c7308 */ /* 0x000f220000000800 */
[----:B------:R-:W-:Y:S01]  /*ce70*/  STL [R1+0x9d4], R166 ;  /* 0x0009d4a601007387 */ /* 0x000fe20000100800 */
[----:B------:R-:W-:Y:S01]  /*ce80*/  @!P4 FMUL R11, R11, R11 ;  /* 0x0000000b0b0bc220 */ /* 0x000fe20000400000 */
[----:B------:R-:W-:-:S02]  /*ce90*/  R2UR UR6, R4 ;  /* 0x00000000040672ca */ /* 0x000fc400000e0000 */
[----:B------:R-:W-:Y:S01]  /*cea0*/  STL [R1+0x9d0], R167 ;  /* 0x0009d0a701007387 */ /* 0x000fe20000100800 */
[----:B------:R-:W-:Y:S02]  /*ceb0*/  R2UR UR7, R5 ;  /* 0x00000000050772ca */ /* 0x000fe400000e0000 */
[----:B------:R-:W4:Y:S01]  /*cec0*/  MUFU.EX2 R157, R157 ;  /* 0x0000009d009d7308 */ /* 0x000f220000000800 */
[----:B------:R-:W-:Y:S01]  /*ced0*/  STL [R1+0x9cc], R168 ;  /* 0x0009cca801007387 */ /* 0x000fe20000100800 */
[----:B-1----:R-:W-:Y:S01]  /*cee0*/  @!P6 FMUL R10, R10, R10 ;  /* 0x0000000a0a0ae220 */ /* 0x002fe20000400000 */
[----:B------:R-:W-:Y:S02]  /*cef0*/  F2FP.F16.F32.PACK_AB R153, R12, R13 ;  /* 0x0000000d0c99723e */ /* 0x000fe400000000ff */
[----:B------:R-:W-:Y:S01]  /*cf00*/  STL [R1+0x9c8], R169 ;  /* 0x0009c8a901007387 */ /* 0x000fe20000100800 */
[-C--:B---3--:R-:W-:Y:S01]  /*cf10*/  FMUL R24, R24, R2.reuse ;  /* 0x0000000218187220 */ /* 0x088fe20000400000 */
[----:B------:R-:W-:Y:S01]  /*cf20*/  FMUL R25, R25, R2 ;  /* 0x0000000219197220 */ /* 0x000fe20000400000 */
[----:B------:R-:W-:Y:S01]  /*cf30*/  F2FP.F16.F32.PACK_AB R155, R159, R158 ;  /* 0x0000009e9f9b723e */ /* 0x000fe200000000ff */
[----:B------:R-:W-:Y:S01]  /*cf40*/  STL [R1+0x9c4], R170 ;  /* 0x0009c4aa01007387 */ /* 0x000fe20000100800 */
[----:B----4-:R-:W-:Y:S01]  /*cf50*/  @!P5 FMUL R156, R156, R156 ;  /* 0x0000009c9c9cd220 */ /* 0x010fe20000400000 */
[-C--:B------:R-:W-:Y:S01]  /*cf60*/  FMUL R26, R26, R0.reuse ;  /* 0x000000001a1a7220 */ /* 0x080fe20000400000 */
[----:B------:R-:W-:Y:S01]  /*cf70*/  FMUL R27, R27, R0 ;  /* 0x000000001b1b7220 */ /* 0x000fe20000400000 */
[----:B------:R-:W-:Y:S01]  /*cf80*/  STL [R1+0x9c0], R171 ;  /* 0x0009c0ab01007387 */ /* 0x000fe20000100800 */
[-C--:B------:R-:W-:Y:S01]  /*cf90*/  FMUL R28, R28, R2.reuse ;  /* 0x000000021c1c7220 */ /* 0x080fe20000400000 */
[----:B------:R-:W-:Y:S01]  /*cfa0*/  FMUL R29, R29, R2 ;  /* 0x000000021d1d7220 */ /* 0x000fe20000400000 */
[----:B------:R-:W-:Y:S01]  /*cfb0*/  F2FP.F16.F32.PACK_AB R152, R10, R11 ;  /* 0x0000000b0a98723e */ /* 0x000fe200000000ff */
[----:B------:R-:W-:Y:S01]  /*cfc0*/  STL [R1+0x9bc], R172 ;  /* 0x0009bcac01007387 */ /* 0x000fe20000100800 */
[----:B------:R-:W-:Y:S01]  /*cfd0*/  @!P3 FMUL R157, R157, R157 ;  /* 0x0000009d9d9db220 */ /* 0x000fe20000400000 */
[-C--:B------:R-:W-:Y:S01]  /*cfe0*/  FMUL R30, R30, R0.reuse ;  /* 0x000000001e1e7220 */ /* 0x080fe20000400000 */
[----:B------:R-:W-:Y:S01]  /*cff0*/  FMUL R31, R31, R0 ;  /* 0x000000001f1f7220 */ /* 0x000fe20000400000 */
[----:B------:R-:W-:Y:S01]  /*d000*/  STL [R1+0x9b8], R173 ;  /* 0x0009b8ad01007387 */ /* 0x000fe20000100800 */
[-C--:B------:R-:W-:Y:S01]  /*d010*/  FMUL R32, R32, R2.reuse ;  /* 0x0000000220207220 */ /* 0x080fe20000400000 */
[----:B------:R-:W-:Y:S01]  /*d020*/  FMUL R33, R33, R2 ;  /* 0x0000000221217220 */ /* 0x000fe20000400000 */
[----:B------:R-:W-:Y:S01]  /*d030*/  F2FP.F16.F32.PACK_AB R154, R157, R156 ;  /* 0x0000009c9d9a723e */ /* 0x000fe200000000ff */
[----:B------:R-:W-:Y:S01]  /*d040*/  STL [R1+0x9b4], R174 ;  /* 0x0009b4ae01007387 */ /* 0x000fe20000100800 */
[-C--:B------:R-:W-:Y:S01]  /*d050*/  FMUL R34, R34, R0.reuse ;  /* 0x0000000022227220 */ /* 0x080fe20000400000 */
[----:B------:R-:W-:-:S02]  /*d060*/  FMUL R35, R35, R0 ;  /* 0x0000000023237220 */ /* 0x000fc40000400000 */
[----:B------:R-:W-:Y:S01]  /*d070*/  STL [R1+0x9b0], R175 ;  /* 0x0009b0af01007387 */ /* 0x000fe20000100800 */
[-C--:B------:R-:W-:Y:S01]  /*d080*/  FMUL R36, R36, R2.reuse ;  /* 0x0000000224247220 */ /* 0x080fe20000400000 */
[----:B------:R-:W-:Y:S02]  /*d090*/  FMUL R37, R37, R2 ;  /* 0x0000000225257220 */ /* 0x000fe40000400000 */
[----:B------:R-:W-:Y:S01]  /*d0a0*/  STL [R1+0x550], R176 ;  /* 0x000550b001007387 */ /* 0x000fe20000100800 */
[-C--:B------:R-:W-:Y:S01]  /*d0b0*/  FMUL R38, R38, R0.reuse ;  /* 0x0000000026267220 */ /* 0x080fe20000400000 */
[----:B------:R-:W-:Y:S02]  /*d0c0*/  FMUL R39, R39, R0 ;  /* 0x0000000027277220 */ /* 0x000fe40000400000 */
        /* <DEDUP_REMOVED lines=66> */
[----:B------:R1:W-:Y:S01]  /*d4f0*/  STL [R1+0x570], R11 ;  /* 0x0005700b01007387 */ /* 0x0003e20000100800 */
[-C--:B------:R-:W-:Y:S01]  /*d500*/  FMUL R84, R84, R2.reuse ;  /* 0x0000000254547220 */ /* 0x080fe20000400000 */
[----:B------:R-:W-:Y:S02]  /*d510*/  FMUL R85, R85, R2 ;  /* 0x0000000255557220 */ /* 0x000fe40000400000 */
[----:B------:R3:W-:Y:S01]  /*d520*/  STL [R1+0x56c], R10 ;  /* 0x00056c0a01007387 */ /* 0x0007e20000100800 */
        /* <DEDUP_REMOVED lines=11> */
[----:B------:R-:W4:Y:S01]  /*d5e0*/  LDL.LU R18, [R1+0x228] ;  /* 0x0002280001127983 */ /* 0x000f220000300800 */
[-C--:B------:R-:W-:Y:S01]  /*d5f0*/  FMUL R94, R94, R0.reuse ;  /* 0x000000005e5e7220 */ /* 0x080fe20000400000 */
[----:B------:R-:W-:Y:S01]  /*d600*/  FMUL R95, R95, R0 ;  /* 0x000000005f5f7220 */ /* 0x000fe20000400000 */
        /* <DEDUP_REMOVED lines=48> */
[-C--:B--2---:R-:W-:Y:S01]  /*d910*/  FMUL R144, R144, R2.reuse ;  /* 0x0000000290907220 */ /* 0x084fe20000400000 */
[----:B------:R-:W-:Y:S01]  /*d920*/  FMUL R145, R145, R2 ;  /* 0x0000000291917220 */ /* 0x000fe20000400000 */
[-C--:B------:R-:W-:Y:S01]  /*d930*/  FMUL R146, R146, R0.reuse ;  /* 0x0000000092927220 */ /* 0x080fe20000400000 */
[----:B------:R-:W-:Y:S01]  /*d940*/  FMUL R147, R147, R0 ;  /* 0x0000000093937220 */ /* 0x000fe20000400000 */
[-C--:B------:R-:W-:Y:S01]  /*d950*/  FMUL R148, R148, R2.reuse ;  /* 0x0000000294947220 */ /* 0x080fe20000400000 */
[----:B------:R-:W-:Y:S01]  /*d960*/  FMUL R149, R149, R2 ;  /* 0x0000000295957220 */ /* 0x000fe20000400000 */
[-C--:B------:R-:W-:Y:S01]  /*d970*/  FMUL R150, R150, R0.reuse ;  /* 0x0000000096967220 */ /* 0x080fe20000400000 */
[----:B------:R-:W-:-:S06]  /*d980*/  FMUL R151, R151, R0 ;  /* 0x0000000097977220 */ /* 0x000fcc0000400000 */
[----:B------:R-:W-:-:S06]  /*d990*/  WARPGROUP.ARRIVE ;  /* 0x00000000000079c5 */ /* 0x000fcc0000000000 */
[----:B------:R-:W-:Y:S01]  /*d9a0*/  HGMMA.64x256x16.F32 R24, R152, gdesc[UR4].tnspB, R24, gsb0 ;  /* 0x43e0000498187df0 */ /* 0x000fe20008000818 */
[----:B----4-:R2:W-:Y:S04]  /*d9b0*/  STL [R1+0x580], R18 ;  /* 0x0005801201007387 */ /* 0x0105e80000100800 */
[----:B------:R-:W4:Y:S01]  /*d9c0*/  LDL.LU R17, [R1+0x22c] ;  /* 0x00022c0001117983 */ /* 0x000f220000300800 */
[----:B------:R-:W-:Y:S02]  /*d9d0*/  WARPGROUP.DEPBAR.LE gsb0, 0x0 ;  /* 0x00008000000079c5 */ /* 0x000fe40000010000 */
[----:B-1----:R-:W-:Y:S01]  /*d9e0*/  MOV R11, R150 ;  /* 0x00000096000b7202 */ /* 0x002fe20000000f00 */
[----:B---3--:R-:W-:Y:S01]  /*d9f0*/  IMAD.MOV.U32 R10, RZ, RZ, R151 ;  /* 0x000000ffff0a7224 */ /* 0x008fe200078e0097 */
[----:B------:R-:W-:Y:S01]  /*da00*/  MOV R13, R148 ;  /* 0x00000094000d7202 */ /* 0x000fe20000000f00 */
[----:B------:R-:W-:Y:S01]  /*da10*/  IMAD.MOV.U32 R12, RZ, RZ, R149 ;  /* 0x000000ffff0c7224 */ /* 0x000fe200078e0095 */
[----:B------:R-:W-:Y:S01]  /*da20*/  MOV R15, R146 ;  /* 0x00000092000f7202 */ /* 0x000fe20000000f00 */
[----:B------:R-:W-:Y:S01]  /*da30*/  IMAD.MOV.U32 R14, RZ, RZ, R147 ;  /* 0x000000ffff0e7224 */ /* 0x000fe200078e0093 */
[----:B------:R-:W-:Y:S01]  /*da40*/  MOV R19, R142 ;  /* 0x0000008e00137202 */ /* 0x000fe20000000f00 */
[----:B------:R-:W-:Y:S01]  /*da50*/  IMAD.MOV.U32 R16, RZ, RZ, R145 ;  /* 0x000000ffff107224 */ /* 0x000fe200078e0091 */
[----:B------:R-:W-:Y:S01]  /*da60*/  MOV R21, R140 ;  /* 0x0000008c00157202 */ /* 0x000fe20000000f00 */
[----:B--2---:R-:W-:Y:S01]  /*da70*/  IMAD.MOV.U32 R18, RZ, RZ, R143 ;  /* 0x000000ffff127224 */ /* 0x004fe200078e008f */
        /* <DEDUP_REMOVED lines=102> */
[----:B------:R-:W-:Y:S01]  /*e0e0*/  IMAD.MOV.U32 R6, RZ, RZ, R39 ;  /* 0x000000ffff067224 */ /* 0x000fe200078e0027 */
[----:B----4-:R1:W-:Y:S04]  /*e0f0*/  STL [R1+0x584], R17 ;  /* 0x0005841101007387 */ /* 0x0103e80000100800 */
[----:B------:R-:W-:Y:S04]  /*e100*/  STL.64 [R1], R24 ;  /* 0x0000001801007387 */ /* 0x000fe80000100a00 */
[----:B------:R-:W-:Y:S04]  /*e110*/  STL.64 [R1+0x8], R26 ;  /* 0x0000081a01007387 */ /* 0x000fe80000100a00 */
[----:B------:R-:W-:Y:S04]  /*e120*/  STL.64 [R1+0x10], R28 ;  /* 0x0000101c01007387 */ /* 0x000fe80000100a00 */
[----:B------:R-:W-:Y:S04]  /*e130*/  STL.64 [R1+0x18], R30 ;  /* 0x0000181e01007387 */ /* 0x000fe80000100a00 */
[----:B------:R-:W-:Y:S04]  /*e140*/  STL.64 [R1+0x20], R32 ;  /* 0x0000202001007387 */ /* 0x000fe80000100a00 */
[----:B------:R-:W-:Y:S01]  /*e150*/  STL.64 [R1+0x28], R34 ;  /* 0x0000282201007387 */ /* 0x000fe20000100a00 */
[----:B-1----:R-:W-:-:S03]  /*e160*/  MOV R17, R144 ;  /* 0x0000009000117202 */ /* 0x002fc60000000f00 */
[----:B------:R1:W-:Y:S04]  /*e170*/  STL.64 [R1+0x30], R36 ;  /* 0x0000302401007387 */ /* 0x0003e80000100a00 */
[----:B------:R-:W2:Y:S04]  /*e180*/  LDL.LU.64 R150, [R1+0xbf0] ;  /* 0x000bf00001967983 */ /* 0x000ea80000300a00 */
        /* <DEDUP_REMOVED lines=56> */
[----:B-1----:R-:W4:Y:S04]  /*e510*/  LDL.LU.64 R36, [R1+0xa28] ;  /* 0x000a280001247983 */ /* 0x002f280000300a00 */
[----:B------:R-:W4:Y:S04]  /*e520*/  LDL.LU.64 R34, [R1+0xa20] ;  /* 0x000a200001227983 */ /* 0x000f280000300a00 */
[----:B------:R-:W4:Y:S04]  /*e530*/  LDL.LU.64 R32, [R1+0xa18] ;  /* 0x000a180001207983 */ /* 0x000f280000300a00 */
[----:B------:R-:W4:Y:S04]  /*e540*/  LDL.LU.64 R30, [R1+0xa10] ;  /* 0x000a1000011e7983 */ /* 0x000f280000300a00 */
[----:B------:R-:W4:Y:S04]  /*e550*/  LDL.LU.64 R28, [R1+0xa08] ;  /* 0x000a0800011c7983 */ /* 0x000f280000300a00 */
[----:B------:R-:W4:Y:S04]  /*e560*/  LDL.LU.64 R26, [R1+0xa00] ;  /* 0x000a0000011a7983 */ /* 0x000f280000300a00 */
[----:B------:R-:W4:Y:S01]  /*e570*/  LDL.LU.64 R24, [R1+0x9f8] ;  /* 0x0009f80001187983 */ /* 0x000f220000300a00 */
[----:B------:R-:W-:Y:S01]  /*e580*/  IMAD.MOV.U32 R9, RZ, RZ, 0x40000040 ;  /* 0x40000040ff097424 */ /* 0x000fe200078e00ff */
[----:B------:R-:W-:-:S04]  /*e590*/  IADD3 R8, R4, 0x800, RZ ;  /* 0x0000080004087810 */ /* 0x000fc80007ffe0ff */
[----:B------:R-:W-:Y:S02]  /*e5a0*/  R2UR UR6, R8 ;  /* 0x00000000080672ca */ /* 0x000fe400000e0000 */
[----:B------:R-:W-:Y:S01]  /*e5b0*/  R2UR UR7, R9 ;  /* 0x00000000090772ca */ /* 0x000fe200000e0000 */
[-C--:B--2---:R-:W-:Y:S01]  /*e5c0*/  FMUL R150, R150, R0.reuse ;  /* 0x0000000096967220 */ /* 0x084fe20000400000 */
[----:B------:R-:W-:Y:S01]  /*e5d0*/  FMUL R151, R151, R0 ;  /* 0x0000000097977220 */ /* 0x000fe20000400000 */
[-C--:B---3--:R-:W-:Y:S01]  /*e5e0*/  FMUL R148, R148, R2.reuse ;  /* 0x0000000294947220 */ /* 0x088fe20000400000 */
[----:B------:R-:W-:Y:S01]  /*e5f0*/  FMUL R149, R149, R2 ;  /* 0x0000000295957220 */ /* 0x000fe20000400000 */
[-C--:B----4-:R-:W-:Y:S01]  /*e600*/  FMUL R146, R146, R0.reuse ;  /* 0x0000000092927220 */ /* 0x090fe20000400000 */
        /* <DEDUP_REMOVED lines=125> */
[----:B------:R-:W-:Y:S04]  /*ede0*/  STL [R1+0x588], R2 ;  /* 0x0005880201007387 */ /* 0x000fe80000100800 */
[----:B------:R-:W-:Y:S01]  /*edf0*/  STL [R1+0x58c], R0 ;  /* 0x00058c0001007387 */ /* 0x000fe20000100800 */
        /* <DEDUP_REMOVED lines=75> */
[----:B------:R-:W-:-:S03]  /*f2b0*/  MOV R38, R3 ;  /* 0x0000000300267202 */ /* 0x000fc60000000f00 */
[----:B------:R-:W2:Y:S01]  /*f2c0*/  LDL.LU R34, [R1+0x28] ;  /* 0x0000280001227983 */ /* 0x000ea20000300800 */
[----:B------:R-:W-:-:S03]  /*f2d0*/  IMAD.MOV.U32 R39, RZ, RZ, R6 ;  /* 0x000000ffff277224 */ /* 0x000fc600078e0006 */
[----:B------:R-:W2:Y:S01]  /*f2e0*/  LDL.LU R35, [R1+0x2c] ;  /* 0x00002c0001237983 */ /* 0x000ea20000300800 */
[----:B------:R-:W-:-:S03]  /*f2f0*/  MOV R40, R160 ;  /* 0x000000a000287202 */ /* 0x000fc60000000f00 */
[----:B------:R-:W2:Y:S01]  /*f300*/  LDL.LU R36, [R1+0x30] ;  /* 0x0000300001247983 */ /* 0x000ea20000300800 */
[----:B------:R-:W-:-:S03]  /*f310*/  IMAD.MOV.U32 R41, RZ, RZ, R161 ;  /* 0x000000ffff297224 */ /* 0x000fc600078e00a1 */
[----:B------:R-:W2:Y:S01]  /*f320*/  LDL.LU R37, [R1+0x34] ;  /* 0x0000340001257983 */ /* 0x000ea20000300800 */
[----:B------:R-:W-:-:S03]  /*f330*/  MOV R42, R162 ;  /* 0x000000a2002a7202 */ /* 0x000fc60000000f00 */
[----:B------:R-:W3:Y:S04]  /*f340*/  LDL.LU R3, [R1+0x9f4] ;  /* 0x0009f40001037983 */ /* 0x000ee80000300800 */
[----:B------:R-:W4:Y:S04]  /*f350*/  LDL.LU R6, [R1+0x9f0] ;  /* 0x0009f00001067983 */ /* 0x000f280000300800 */
[----:B------:R-:W3:Y:S04]  /*f360*/  LDL.LU R160, [R1+0x9ec] ;  /* 0x0009ec0001a07983 */ /* 0x000ee80000300800 */
[----:B------:R-:W2:Y:S04]  /*f370*/  LDL.LU R161, [R1+0x9e8] ;  /* 0x0009e80001a17983 */ /* 0x000ea80000300800 */
[----:B------:R-:W4:Y:S01]  /*f380*/  LDL.LU R162, [R1+0x9e4] ;  /* 0x0009e40001a27983 */ /* 0x000f220000300800 */
[----:B------:R-:W-:Y:S01]  /*f390*/  IMAD.MOV.U32 R43, RZ, RZ, R163 ;  /* 0x000000ffff2b7224 */ /* 0x000fe200078e00a3 */
[----:B------:R-:W-:Y:S01]  /*f3a0*/  MOV R44, R164 ;  /* 0x000000a4002c7202 */ /* 0x000fe20000000f00 */
[----:B------:R-:W-:Y:S01]  /*f3b0*/  IMAD.MOV.U32 R45, RZ, RZ, R165 ;  /* 0x000000ffff2d7224 */ /* 0x000fe200078e00a5 */
[----:B------:R-:W4:Y:S01]  /*f3c0*/  LDL.LU R163, [R1+0x9e0] ;  /* 0x0009e00001a37983 */ /* 0x000f220000300800 */
[----:B------:R-:W-:Y:S01]  /*f3d0*/  MOV R46, R166 ;  /* 0x000000a6002e7202 */ /* 0x000fe20000000f00 */
[----:B------:R-:W-:-:S02]  /*f3e0*/  IMAD.MOV.U32 R47, RZ, RZ, R167 ;  /* 0x000000ffff2f7224 */ /* 0x000fc400078e00a7 */
[----:B------:R-:W4:Y:S04]  /*f3f0*/  LDL.LU R164, [R1+0x9dc] ;  /* 0x0009dc0001a47983 */ /* 0x000f280000300800 */
[----:B------:R-:W4:Y:S04]  /*f400*/  LDL.LU R165, [R1+0x9d8] ;  /* 0x0009d80001a57983 */ /* 0x000f280000300800 */
[----:B------:R-:W4:Y:S04]  /*f410*/  LDL.LU R166, [R1+0x9d4] ;  /* 0x0009d40001a67983 */ /* 0x000f280000300800 */
[----:B------:R-:W4:Y:S01]  /*f420*/  LDL.LU R167, [R1+0x9d0] ;  /* 0x0009d00001a77983 */ /* 0x000f220000300800 */
[----:B------:R-:W-:-:S02]  /*f430*/  MOV R56, R7 ;  /* 0x0000000700387202 */ /* 0x000fc40000000f00 */
[----:B------:R-:W3:Y:S01]  /*f440*/  LDC R7, c[0x0][0x604] ;  /* 0x00018100ff077b82 */ /* 0x000ee20000000800 */
[----:B------:R-:W-:Y:S01]  /*f450*/  IMAD.MOV.U32 R9, RZ, RZ, 0x40000040 ;  /* 0x40000040ff097424 */ /* 0x000fe200078e00ff */
[----:B------:R-:W-:Y:S01]  /*f460*/  IADD3 R8, R4, 0x80, RZ ;  /* 0x0000008004087810 */ /* 0x000fe20007ffe0ff */
[----:B------:R-:W-:Y:S01]  /*f470*/  IMAD.MOV.U32 R49, RZ, RZ, R169 ;  /* 0x000000ffff317224 */ /* 0x000fe200078e00a9 */
[----:B------:R-:W-:Y:S01]  /*f480*/  MOV R48, R168 ;  /* 0x000000a800307202 */ /* 0x000fe20000000f00 */
[----:B------:R-:W-:Y:S01]  /*f490*/  IMAD.MOV.U32 R51, RZ, RZ, R171 ;  /* 0x000000ffff337224 */ /* 0x000fe200078e00ab */
[----:B------:R-:W-:Y:S01]  /*f4a0*/  R2UR UR6, R8 ;  /* 0x00000000080672ca */ /* 0x000fe200000e0000 */
[----:B------:R-:W-:Y:S01]  /*f4b0*/  IMAD.MOV.U32 R53, RZ, RZ, R173 ;  /* 0x000000ffff357224 */ /* 0x000fe200078e00ad */
[----:B------:R-:W-:Y:S01]  /*f4c0*/  R2UR UR7, R9 ;  /* 0x00000000090772ca */ /* 0x000fe200000e0000 */
        /* <DEDUP_REMOVED lines=98> */
[----:B------:R-:W4:Y:S01]  /*faf0*/  LDL.LU R168, [R1+0x9cc] ;  /* 0x0009cc0001a87983 */ /* 0x000f220000300800 */
[----:B------:R-:W-:-:S03]  /*fb00*/  MOV R150, R11 ;  /* 0x0000000b00967202 */ /* 0x000fc60000000f00 */
[----:B------:R-:W4:Y:S04]  /*fb10*/  LDL.LU R169, [R1+0x9c8] ;  /* 0x0009c80001a97983 */ /* 0x000f280000300800 */
[----:B------:R-:W4:Y:S04]  /*fb20*/  LDL.LU R170, [R1+0x9c4] ;  /* 0x0009c40001aa7983 */ /* 0x000f280000300800 */
[----:B------:R-:W4:Y:S04]  /*fb30*/  LDL.LU R171, [R1+0x9c0] ;  /* 0x0009c00001ab7983 */ /* 0x000f280000300800 */
[----:B------:R-:W4:Y:S04]  /*fb40*/  LDL.LU R172, [R1+0x9bc] ;  /* 0x0009bc0001ac7983 */ /* 0x000f280000300800 */
[----:B------:R-:W4:Y:S04]  /*fb50*/  LDL.LU R173, [R1+0x9b8] ;  /* 0x0009b80001ad7983 */ /* 0x000f280000300800 */
[----:B------:R-:W4:Y:S04]  /*fb60*/  LDL.LU R174, [R1+0x9b4] ;  /* 0x0009b40001ae7983 */ /* 0x000f280000300800 */
[----:B------:R-:W4:Y:S01]  /*fb70*/  LDL.LU R175, [R1+0x9b0] ;  /* 0x0009b00001af7983 */ /* 0x000f220000300800 */
[-CC-:B---3--:R-:W-:Y:S01]  /*fb80*/  FFMA R160, R160, R7.reuse, -R3.reuse ;  /* 0x00000007a0a07223 */ /* 0x188fe20000000803 */
[-C--:B--2---:R-:W-:Y:S01]  /*fb90*/  FFMA R161, R161, R7.reuse, -R3 ;  /* 0x00000007a1a17223 */ /* 0x084fe20000000803 */
[----:B----4-:R-:W-:-:S03]  /*fba0*/  FFMA R162, R162, R7, -R6 ;  /* 0x00000007a2a27223 */ /* 0x010fc60000000806 */
[----:B------:R-:W-:Y:S02]  /*fbb0*/  FSETP.GEU.AND P3, PT, R160, -126, PT ;  /* 0xc2fc0000a000780b */ /* 0x000fe40003f6e000 */
[----:B------:R-:W-:Y:S02]  /*fbc0*/  FSETP.GEU.AND P6, PT, R161, -126, PT ;  /* 0xc2fc0000a100780b */ /* 0x000fe40003fce000 */
[----:B------:R-:W-:-:S09]  /*fbd0*/  FSETP.GEU.AND P5, PT, R162, -126, PT ;  /* 0xc2fc0000a200780b */ /* 0x000fd20003fae000 */
[----:B------:R-:W-:Y:S02]  /*fbe0*/  @!P3 FMUL R160, R160, 0.5 ;  /* 0x3f000000a0a0b820 */ /* 0x000fe40000400000 */
[----:B------:R-:W-:Y:S02]  /*fbf0*/  @!P6 FMUL R161, R161, 0.5 ;  /* 0x3f000000a1a1e820 */ /* 0x000fe40000400000 */
[----:B------:R-:W-:Y:S02]  /*fc00*/  @!P5 FMUL R162, R162, 0.5 ;  /* 0x3f000000a2a2d820 */ /* 0x000fe40000400000 */
[----:B------:R-:W1:Y:S08]  /*fc10*/  MUFU.EX2 R160, R160 ;  /* 0x000000a000a07308 */ /* 0x000e700000000800 */
[----:B------:R-:W2:Y:S08]  /*fc20*/  MUFU.EX2 R161, R161 ;  /* 0x000000a100a17308 */ /* 0x000eb00000000800 */
[----:B------:R-:W3:Y:S01]  /*fc30*/  MUFU.EX2 R162, R162 ;  /* 0x000000a200a27308 */ /* 0x000ee20000000800 */
[-CC-:B------:R-:W-:Y:S01]  /*fc40*/  FFMA R163, R163, R7.reuse, -R6.reuse ;  /* 0x00000007a3a37223 */ /* 0x180fe20000000806 */
[-CC-:B------:R-:W-:Y:S01]  /*fc50*/  FFMA R164, R164, R7.reuse, -R3.reuse ;  /* 0x00000007a4a47223 */ /* 0x180fe20000000803 */
[-C--:B------:R-:W-:Y:S01]  /*fc60*/  FFMA R165, R165, R7.reuse, -R3 ;  /* 0x00000007a5a57223 */ /* 0x080fe20000000803 */
[-CC-:B------:R-:W-:Y:S01]  /*fc70*/  FFMA R166, R166, R7.reuse, -R6.reuse ;  /* 0x00000007a6a67223 */ /* 0x180fe20000000806 */
[----:B------:R-:W-:Y:S01]  /*fc80*/  FFMA R167, R167, R7, -R6 ;  /* 0x00000007a7a77223 */ /* 0x000fe20000000806 */
[----:B-1----:R-:W-:Y:S01]  /*fc90*/  @!P3 FMUL R160, R160, R160 ;  /* 0x000000a0a0a0b220 */ /* 0x002fe20000400000 */
[----:B------:R-:W-:Y:S01]  /*fca0*/  FSETP.GEU.AND P2, PT, R163, -126, PT ;  /* 0xc2fc0000a300780b */ /* 0x000fe20003f4e000 */
[----:B--2---:R-:W-:Y:S01]  /*fcb0*/  @!P6 FMUL R161, R161, R161 ;  /* 0x000000a1a1a1e220 */ /* 0x004fe20000400000 */
[----:B------:R-:W-:-:S02]  /*fcc0*/  FSETP.GEU.AND P4, PT, R164, -126, PT ;  /* 0xc2fc0000a400780b */ /* 0x000fc40003f8e000 */
[----:B------:R-:W-:Y:S02]  /*fcd0*/  FSETP.GEU.AND P3, PT, R165, -126, PT ;  /* 0xc2fc0000a500780b */ /* 0x000fe40003f6e000 */
[----:B------:R-:W-:Y:S01]  /*fce0*/  FSETP.GEU.AND P6, PT, R166, -126, PT ;  /* 0xc2fc0000a600780b */ /* 0x000fe20003fce000 */
[----:B---3--:R-:W-:Y:S01]  /*fcf0*/  @!P5 FMUL R162, R162, R162 ;  /* 0x000000a2a2a2d220 */ /* 0x008fe20000400000 */
[----:B------:R-:W-:-:S05]  /*fd00*/  FSETP.GEU.AND P5, PT, R167, -126, PT ;  /* 0xc2fc0000a700780b */ /* 0x000fca0003fae000 */
[----:B------:R-:W-:Y:S02]  /*fd10*/  @!P2 FMUL R163, R163, 0.5 ;  /* 0x3f000000a3a3a820 */ /* 0x000fe40000400000 */
[----:B------:R-:W-:Y:S02]  /*fd20*/  @!P4 FMUL R164, R164, 0.5 ;  /* 0x3f000000a4a4c820 */ /* 0x000fe40000400000 */
[----:B------:R-:W-:Y:S02]  /*fd30*/  @!P3 FMUL R165, R165, 0.5 ;  /* 0x3f000000a5a5b820 */ /* 0x000fe40000400000 */
[----:B------:R-:W-:Y:S02]  /*fd40*/  @!P6 FMUL R166, R166, 0.5 ;  /* 0x3f000000a6a6e820 */ /* 0x000fe40000400000 */
[----:B------:R-:W-:Y:S01]  /*fd50*/  @!P5 FMUL R167, R167, 0.5 ;  /* 0x3f000000a7a7d820 */ /* 0x000fe20000400000 */
[----:B------:R-:W1:Y:S08]  /*fd60*/  MUFU.EX2 R163, R163 ;  /* 0x000000a300a37308 */ /* 0x000e700000000800 */
[----:B------:R-:W2:Y:S08]  /*fd70*/  MUFU.EX2 R164, R164 ;  /* 0x000000a400a47308 */ /* 0x000eb00000000800 */
[----:B------:R-:W3:Y:S08]  /*fd80*/  MUFU.EX2 R165, R165 ;  /* 0x000000a500a57308 */ /* 0x000ef00000000800 */
[----:B------:R-:W4:Y:S08]  /*fd90*/  MUFU.EX2 R166, R166 ;  /* 0x000000a600a67308 */ /* 0x000f300000000800 */
[----:B------:R-:W4:Y:S01]  /*fda0*/  MUFU.EX2 R167, R167 ;  /* 0x000000a700a77308 */ /* 0x000f220000000800 */
[----:B-1----:R-:W-:Y:S01]  /*fdb0*/  @!P2 FMUL R163, R163, R163 ;  /* 0x000000a3a3a3a220 */ /* 0x002fe20000400000 */
[----:B--2---:R-:W-:Y:S01]  /*fdc0*/  @!P4 FMUL R164, R164, R164 ;  /* 0x000000a4a4a4c220 */ /* 0x004fe20000400000 */
[----:B---3--:R-:W-:Y:S01]  /*fdd0*/  @!P3 FMUL R165, R165, R165 ;  /* 0x000000a5a5a5b220 */ /* 0x008fe20000400000 */
[----:B------:R-:W-:Y:S01]  /*fde0*/  F2FP.F16.F32.PACK_AB R152, R161, R160 ;  /* 0x000000a0a198723e */ /* 0x000fe200000000ff */
[----:B----4-:R-:W-:Y:S01]  /*fdf0*/  @!P6 FMUL R166, R166, R166 ;  /* 0x000000a6a6a6e220 */ /* 0x010fe20000400000 */
[----:B------:R-:W-:-:S02]  /*fe00*/  F2FP.F16.F32.PACK_AB R153, R163, R162 ;  /* 0x000000a2a399723e */ /* 0x000fc400000000ff */
[----:B------:R-:W-:Y:S01]  /*fe10*/  F2FP.F16.F32.PACK_AB R154, R165, R164 ;  /* 0x000000a4a59a723e */ /* 0x000fe200000000ff */
[----:B------:R-:W-:-:S05]  /*fe20*/  @!P5 FMUL R167, R167, R167 ;  /* 0x000000a7a7a7d220 */ /* 0x000fca0000400000 */
[----:B------:R-:W-:-:S04]  /*fe30*/  F2FP.F16.F32.PACK_AB R155, R167, R166 ;  /* 0x000000a6a79b723e */ /* 0x000fc800000000ff */
[----:B------:R-:W-:-:S06]  /*fe40*/  WARPGROUP.ARRIVE ;  /* 0x00000000000079c5 */ /* 0x000fcc0000000000 */
[----:B------:R-:W-:Y:S01]  /*fe50*/  HGMMA.64x256x16.F32 R24, R152, gdesc[UR4].tnspB, R24, gsb0 ;  /* 0x43e0000498187df0 */ /* 0x000fe20008000818 */
[----:B------:R-:W-:Y:S04]  /*fe60*/  STL [R1+0x594], R160 ;  /* 0x000594a001007387 */ /* 0x000fe80000100800 */
[----:B------:R-:W-:Y:S04]  /*fe70*/  STL [R1+0x590], R161 ;  /* 0x000590a101007387 */ /* 0x000fe80000100800 */
[----:B------:R-:W-:Y:S04]  /*fe80*/  STL [R1+0x59c], R162 ;  /* 0x00059ca201007387 */ /* 0x000fe80000100800 */
[----:B------:R-:W-:Y:S04]  /*fe90*/  STL [R1+0x598], R163 ;  /* 0x000598a301007387 */ /* 0x000fe80000100800 */
[----:B------:R-:W-:Y:S04]  /*fea0*/  STL [R1+0x5a4], R164 ;  /* 0x0005a4a401007387 */ /* 0x000fe80000100800 */
[----:B------:R-:W-:Y:S04]  /*feb0*/  STL [R1+0x5a0], R165 ;  /* 0x0005a0a501007387 */ /* 0x000fe80000100800 */
        /* <DEDUP_REMOVED lines=131> */
[----:B------:R-:W-:Y:S01]  /*106f0*/  IMAD.MOV.U32 R9, RZ, RZ, 0x40000040 ;  /* 0x40000040ff097424 */ /* 0x000fe200078e00ff */
[----:B------:R-:W-:-:S04]  /*10700*/  IADD3 R8, R4, 0x880, RZ ;  /* 0x0000088004087810 */ /* 0x000fc80007ffe0ff */
[----:B------:R-:W-:Y:S02]  /*10710*/  R2UR UR6, R8 ;  /* 0x00000000080672ca */ /* 0x000fe400000e0000 */
[----:B------:R-:W-:Y:S01]  /*10720*/  R2UR UR7, R9 ;  /* 0x00000000090772ca */ /* 0x000fe200000e0000 */
[----:B--2---:R-:W-:-:S12]  /*10730*/  WARPGROUP.ARRIVE ;  /* 0x00000000000079c5 */ /* 0x004fd80000000000 */
        /* <DEDUP_REMOVED lines=66> */
[----:B-1----:R-:W2:Y:S04]  /*10b60*/  LDL.LU.64 R24, [R1] ;  /* 0x0000000001187983 */ /* 0x002ea80000300a00 */
        /* <DEDUP_REMOVED lines=63> */
[-CC-:B------:R-:W-:Y:S01]  /*10f60*/  FFMA R168, R168, R7.reuse, -R3.reuse ;  /* 0x00000007a8a87223 */ /* 0x180fe20000000803 */
[-C--:B------:R-:W-:Y:S01]  /*10f70*/  FFMA R169, R169, R7.reuse, -R3 ;  /* 0x00000007a9a97223 */ /* 0x080fe20000000803 */
[----:B------:R-:W-:-:S03]  /*10f80*/  FFMA R170, R170, R7, -R6 ;  /* 0x00000007aaaa7223 */ /* 0x000fc60000000806 */
[----:B------:R-:W-:Y:S02]  /*10f90*/  FSETP.GEU.AND P3, PT, R168, -126, PT ;  /* 0xc2fc0000a800780b */ /* 0x000fe40003f6e000 */
[----:B------:R-:W-:Y:S02]  /*10fa0*/  FSETP.GEU.AND P6, PT, R169, -126, PT ;  /* 0xc2fc0000a900780b */ /* 0x000fe40003fce000 */
[----:B------:R-:W-:-:S09]  /*10fb0*/  FSETP.GEU.AND P5, PT, R170, -126, PT ;  /* 0xc2fc0000aa00780b */ /* 0x000fd20003fae000 */
[----:B------:R-:W-:Y:S02]  /*10fc0*/  @!P3 FMUL R168, R168, 0.5 ;  /* 0x3f000000a8a8b820 */ /* 0x000fe40000400000 */
[----:B------:R-:W-:Y:S02]  /*10fd0*/  @!P6 FMUL R169, R169, 0.5 ;  /* 0x3f000000a9a9e820 */ /* 0x000fe40000400000 */
[----:B------:R-:W-:Y:S02]  /*10fe0*/  @!P5 FMUL R170, R170, 0.5 ;  /* 0x3f000000aaaad820 */ /* 0x000fe40000400000 */
[----:B------:R-:W1:Y:S08]  /*10ff0*/  MUFU.EX2 R168, R168 ;  /* 0x000000a800a87308 */ /* 0x000e700000000800 */
[----:B------:R-:W3:Y:S08]  /*11000*/  MUFU.EX2 R169, R169 ;  /* 0x000000a900a97308 */ /* 0x000ef00000000800 */
[----:B------:R-:W4:Y:S01]  /*11010*/  MUFU.EX2 R170, R170 ;  /* 0x000000aa00aa7308 */ /* 0x000f220000000800 */
[-CC-:B------:R-:W-:Y:S01]  /*11020*/  FFMA R171, R171, R7.reuse, -R6.reuse ;  /* 0x00000007abab7223 */ /* 0x180fe20000000806 */
[-CC-:B------:R-:W-:Y:S01]  /*11030*/  FFMA R172, R172, R7.reuse, -R3.reuse ;  /* 0x00000007acac7223 */ /* 0x180fe20000000803 */
[-C--:B------:R-:W-:Y:S01]  /*11040*/  FFMA R173, R173, R7.reuse, -R3 ;  /* 0x00000007adad7223 */ /* 0x080fe20000000803 */
[-CC-:B------:R-:W-:Y:S01]  /*11050*/  FFMA R174, R174, R7.reuse, -R6.reuse ;  /* 0x00000007aeae7223 */ /* 0x180fe20000000806 */
[----:B------:R-:W-:Y:S01]  /*11060*/  FFMA R175, R175, R7, -R6 ;  /* 0x00000007afaf7223 */ /* 0x000fe20000000806 */
[----:B-1----:R-:W-:Y:S01]  /*11070*/  @!P3 FMUL R168, R168, R168 ;  /* 0x000000a8a8a8b220 */ /* 0x002fe20000400000 */
[----:B------:R-:W-:Y:S01]  /*11080*/  FSETP.GEU.AND P2, PT, R171, -126, PT ;  /* 0xc2fc0000ab00780b */ /* 0x000fe20003f4e000 */
[----:B---3--:R-:W-:Y:S01]  /*11090*/  @!P6 FMUL R169, R169, R169 ;  /* 0x000000a9a9a9e220 */ /* 0x008fe20000400000 */
[----:B------:R-:W-:-:S02]  /*110a0*/  FSETP.GEU.AND P4, PT, R172, -126, PT ;  /* 0xc2fc0000ac00780b */ /* 0x000fc40003f8e000 */
[----:B------:R-:W-:Y:S02]  /*110b0*/  FSETP.GEU.AND P3, PT, R173, -126, PT ;  /* 0xc2fc0000ad00780b */ /* 0x000fe40003f6e000 */
[----:B------:R-:W-:Y:S01]  /*110c0*/  FSETP.GEU.AND P6, PT, R174, -126, PT ;  /* 0xc2fc0000ae00780b */ /* 0x000fe20003fce000 */
[----:B----4-:R-:W-:Y:S01]  /*110d0*/  @!P5 FMUL R170, R170, R170 ;  /* 0x000000aaaaaad220 */ /* 0x010fe20000400000 */
[----:B------:R-:W-:-:S05]  /*110e0*/  FSETP.GEU.AND P5, PT, R175, -126, PT ;  /* 0xc2fc0000af00780b */ /* 0x000fca0003fae000 */
[----:B------:R-:W-:Y:S02]  /*110f0*/  @!P2 FMUL R171, R171, 0.5 ;  /* 0x3f000000ababa820 */ /* 0x000fe40000400000 */
[----:B------:R-:W-:Y:S02]  /*11100*/  @!P4 FMUL R172, R172, 0.5 ;  /* 0x3f000000acacc820 */ /* 0x000fe40000400000 */
[----:B------:R-:W-:Y:S02]  /*11110*/  @!P3 FMUL R173, R173, 0.5 ;  /* 0x3f000000adadb820 */ /* 0x000fe40000400000 */
[----:B------:R-:W-:Y:S02]  /*11120*/  @!P6 FMUL R174, R174, 0.5 ;  /* 0x3f000000aeaee820 */ /* 0x000fe40000400000 */
[----:B------:R-:W-:Y:S01]  /*11130*/  @!P5 FMUL R175, R175, 0.5 ;  /* 0x3f000000afafd820 */ /* 0x000fe20000400000 */
[----:B------:R-:W1:Y:S08]  /*11140*/  MUFU.EX2 R171, R171 ;  /* 0x000000ab00ab7308 */ /* 0x000e700000000800 */
[----:B------:R-:W3:Y:S08]  /*11150*/  MUFU.EX2 R172, R172 ;  /* 0x000000ac00ac7308 */ /* 0x000ef00000000800 */
[----:B------:R-:W4:Y:S08]  /*11160*/  MUFU.EX2 R173, R173 ;  /* 0x000000ad00ad7308 */ /* 0x000f300000000800 */
[----:B------:R-:W4:Y:S08]  /*11170*/  MUFU.EX2 R174, R174 ;  /* 0x000000ae00ae7308 */ /* 0x000f300000000800 */
[----:B------:R-:W4:Y:S01]  /*11180*/  MUFU.EX2 R175, R175 ;  /* 0x000000af00af7308 */ /* 0x000f220000000800 */
[----:B------:R-:W-:Y:S01]  /*11190*/  IMAD.MOV.U32 R9, RZ, RZ, 0x40000040 ;  /* 0x40000040ff097424 */ /* 0x000fe200078e00ff */
[----:B------:R-:W-:Y:S01]  /*111a0*/  IADD3 R8, R4, 0x100, RZ ;  /* 0x0000010004087810 */ /* 0x000fe20007ffe0ff */
[----:B-1----:R-:W-:Y:S01]  /*111b0*/  @!P2 FMUL R171, R171, R171 ;  /* 0x000000abababa220 */ /* 0x002fe20000400000 */
[----:B---3--:R-:W-:Y:S01]  /*111c0*/  @!P4 FMUL R172, R172, R172 ;  /* 0x000000acacacc220 */ /* 0x008fe20000400000 */
[----:B----4-:R-:W-:Y:S01]  /*111d0*/  @!P3 FMUL R173, R173, R173 ;  /* 0x000000adadadb220 */ /* 0x010fe20000400000 */
[----:B------:R-:W-:Y:S01]  /*111e0*/  R2UR UR6, R8 ;  /* 0x00000000080672ca */ /* 0x000fe200000e0000 */
[----:B------:R-:W-:Y:S01]  /*111f0*/  @!P6 FMUL R174, R174, R174 ;  /* 0x000000aeaeaee220 */ /* 0x000fe20000400000 */
[----:B------:R-:W-:-:S02]  /*11200*/  R2UR UR7, R9 ;  /* 0x00000000090772ca */ /* 0x000fc400000e0000 */
[----:B------:R-:W-:Y:S01]  /*11210*/  F2FP.F16.F32.PACK_AB R152, R169, R168 ;  /* 0x000000a8a998723e */ /* 0x000fe200000000ff */
[----:B------:R-:W-:Y:S01]  /*11220*/  @!P5 FMUL R175, R175, R175 ;  /* 0x000000afafafd220 */ /* 0x000fe20000400000 */
[----:B------:R-:W-:Y:S02]  /*11230*/  F2FP.F16.F32.PACK_AB R153, R171, R170 ;  /* 0x000000aaab99723e */ /* 0x000fe400000000ff */
[----:B------:R-:W-:Y:S02]  /*11240*/  F2FP.F16.F32.PACK_AB R154, R173, R172 ;  /* 0x000000acad9a723e */ /* 0x000fe400000000ff */
[----:B------:R-:W-:-:S04]  /*11250*/  F2FP.F16.F32.PACK_AB R155, R175, R174 ;  /* 0x000000aeaf9b723e */ /* 0x000fc800000000ff */
[----:B--2---:R-:W-:-:S06]  /*11260*/  WARPGROUP.ARRIVE ;  /* 0x00000000000079c5 */ /* 0x004fcc0000000000 */
        /* <DEDUP_REMOVED lines=8> */
[----:B------:R-:W-:Y:S01]  /*112f0*/  STL.64 [R1+0x30], R36 ;  /* 0x0000302401007387 */ /* 0x000fe20000100a00 */
[----:B------:R-:W-:-:S03]  /*11300*/  IMAD.MOV.U32 R20, RZ, RZ, R150 ;  /* 0x000000ffff147224 */ /* 0x000fc600078e0096 */
[----:B------:R-:W-:Y:S01]  /*11310*/  STL.64 [R1+0x38], R38 ;  /* 0x0000382601007387 */ /* 0x000fe20000100a00 */
[----:B------:R-:W-:-:S03]  /*11320*/  MOV R19, R151 ;  /* 0x0000009700137202 */ /* 0x000fc60000000f00 */
[----:B------:R-:W-:Y:S01]  /*11330*/  STL.64 [R1+0x40], R40 ;  /* 0x0000402801007387 */ /* 0x000fe20000100a00 */
[----:B------:R-:W-:-:S03]  /*11340*/  MOV R22, R148 ;  /* 0x0000009400167202 */ /* 0x000fc60000000f00 */
[----:B------:R-:W-:Y:S01]  /*11350*/  STL.64 [R1+0x48], R42 ;  /* 0x0000482a01007387 */ /* 0x000fe20000100a00 */
[----:B------:R-:W-:Y:S01]  /*11360*/  MOV R21, R149 ;  /* 0x0000009500157202 */ /* 0x000fe20000000f00 */
[----:B------:R-:W-:Y:S02]  /*11370*/  IMAD.MOV.U32 R23, RZ, RZ, R147 ;  /* 0x000000ffff177224 */ /* 0x000fe400078e0093 */
[----:B------:R1:W-:Y:S01]  /*11380*/  STL.64 [R1+0x50], R44 ;  /* 0x0000502c01007387 */ /* 0x0003e20000100a00 */
[----:B------:R-:W-:Y:S01]  /*11390*/  MOV R184, R146 ;  /* 0x0000009200b87202 */ /* 0x000fe20000000f00 */
[----:B------:R-:W-:Y:S02]  /*113a0*/  IMAD.MOV.U32 R186, RZ, RZ, R144 ;  /* 0x000000ffffba7224 */ /* 0x000fe400078e0090 */
[----:B------:R-:W2:Y:S01]  /*113b0*/  LDL.LU.64 R150, [R1+0x7a8] ;  /* 0x0007a80001967983 */ /* 0x000ea20000300a00 */
[----:B------:R-:W-:-:S03]  /*113c0*/  MOV R185, R145 ;  /* 0x0000009100b97202 */ /* 0x000fc60000000f00 */
[----:B------:R-:W2:Y:S01]  /*113d0*/  LDL.LU.64 R148, [R1+0x7a0] ;  /* 0x0007a00001947983 */ /* 0x000ea20000300a00 */
[----:B------:R-:W-:Y:S01]  /*113e0*/  MOV R193, R142 ;  /* 0x0000008e00c17202 */ /* 0x000fe20000000f00 */
[----:B------:R-:W-:Y:S01]  /*113f0*/  IMAD.MOV.U32 R194, RZ, RZ, R141 ;  /* 0x000000ffffc27224 */ /* 0x000fe200078e008d */
[----:B------:R-:W-:Y:S01]  /*11400*/  MOV R187, R143 ;  /* 0x0000008f00bb7202 */ /* 0x000fe20000000f00 */
[----:B------:R-:W2:Y:S01]  /*11410*/  LDL.LU.64 R146, [R1+0x798] ;  /* 0x0007980001927983 */ /* 0x000ea20000300a00 */
        /* <DEDUP_REMOVED lines=21> */
[----:B------:R-:W-:Y:S01]  /*11570*/  MOV R209, R126 ;  /* 0x0000007e00d17202 */ /* 0x000fe20000000f00 */
[----:B------:R-:W-:-:S02]  /*11580*/  IMAD.MOV.U32 R210, RZ, RZ, R125 ;  /* 0x000000ffffd27224 */ /* 0x000fc400078e007d */
[----:B------:R-:W2:Y:S01]  /*11590*/  LDL.LU.64 R130, [R1+0x758] ;  /* 0x0007580001827983 */ /* 0x000ea20000300a00 */
[----:B------:R-:W-:Y:S01]  /*115a0*/  MOV R211, R124 ;  /* 0x0000007c00d37202 */ /* 0x000fe20000000f00 */
[----:B------:R-:W-:Y:S02]  /*115b0*/  IMAD.MOV.U32 R212, RZ, RZ, R123 ;  /* 0x000000ffffd47224 */ /* 0x000fe400078e007b */
        /* <DEDUP_REMOVED lines=115> */
[----:B------:R-:W-:-:S03]  /*11cf0*/  MOV R166, R46 ;  /* 0x0000002e00a67202 */ /* 0x000fc60000000f00 */
[----:B------:R-:W2:Y:S04]  /*11d00*/  LDL.LU.64 R50, [R1+0x618] ;  /* 0x0006180001327983 */ /* 0x000ea80000300a00 */
[----:B------:R-:W2:Y:S04]  /*11d10*/  LDL.LU.64 R48, [R1+0x610] ;  /* 0x0006100001307983 */ /* 0x000ea80000300a00 */
[----:B------:R-:W2:Y:S04]  /*11d20*/  LDL.LU.64 R46, [R1+0x608] ;  /* 0x00060800012e7983 */ /* 0x000ea80000300a00 */
        /* <DEDUP_REMOVED lines=102> */
[----:B------:R-:W-:-:S03]  /*12390*/  MOV R47, R167 ;  /* 0x000000a7002f7202 */ /* 0x000fc60000000f00 */
[----:B------:R-:W2:Y:S01]  /*123a0*/  LDL.LU R43, [R1+0x4c] ;  /* 0x00004c00012b7983 */ /* 0x000ea20000300800 */
[----:B------:R-:W-:-:S03]  /*123b0*/  IMAD.MOV.U32 R48, RZ, RZ, R164 ;  /* 0x000000ffff307224 */ /* 0x000fc600078e00a4 */
[----:B------:R-:W2:Y:S01]  /*123c0*/  LDL.LU R44, [R1+0x50] ;  /* 0x00005000012c7983 */ /* 0x000ea20000300800 */
[----:B------:R-:W-:-:S03]  /*123d0*/  MOV R49, R165 ;  /* 0x000000a500317202 */ /* 0x000fc60000000f00 */
[----:B------:R-:W2:Y:S01]  /*123e0*/  LDL.LU R45, [R1+0x54] ;  /* 0x00005400012d7983 */ /* 0x000ea20000300800 */
[----:B------:R-:W-:-:S03]  /*123f0*/  MOV R50, R162 ;  /* 0x000000a200327202 */ /* 0x000fc60000000f00 */
[----:B------:R-:W3:Y:S01]  /*12400*/  LDL.LU R166, [R1+0x5ac] ;  /* 0x0005ac0001a67983 */ /* 0x000ee20000300800 */
[----:B------:R-:W-:-:S03]  /*12410*/  IMAD.MOV.U32 R51, RZ, RZ, R163 ;  /* 0x000000ffff337224 */ /* 0x000fc600078e00a3 */
[----:B------:R-:W4:Y:S01]  /*12420*/  LDL.LU R167, [R1+0x5a8] ;  /* 0x0005a80001a77983 */ /* 0x000f220000300800 */
[----:B------:R-:W-:-:S03]  /*12430*/  MOV R52, R160 ;  /* 0x000000a000347202 */ /* 0x000fc60000000f00 */
[----:B------:R-:W4:Y:S01]  /*12440*/  LDL.LU R164, [R1+0x5a4] ;  /* 0x0005a40001a47983 */ /* 0x000f220000300800 */
[----:B------:R-:W-:-:S03]  /*12450*/  MOV R53, R161 ;  /* 0x000000a100357202 */ /* 0x000fc60000000f00 */
[----:B------:R-:W4:Y:S01]  /*12460*/  LDL.LU R165, [R1+0x5a0] ;  /* 0x0005a00001a57983 */ /* 0x000f220000300800 */
[----:B------:R-:W-:-:S03]  /*12470*/  IMAD.MOV.U32 R54, RZ, RZ, R0 ;  /* 0x000000ffff367224 */ /* 0x000fc600078e0000 */
[----:B------:R-:W3:Y:S01]  /*12480*/  LDL.LU R162, [R1+0x59c] ;  /* 0x00059c0001a27983 */ /* 0x000ee20000300800 */
[----:B------:R-:W-:-:S03]  /*12490*/  MOV R55, R2 ;  /* 0x0000000200377202 */ /* 0x000fc60000000f00 */
[----:B------:R-:W4:Y:S01]  /*124a0*/  LDL.LU R163, [R1+0x598] ;  /* 0x0005980001a37983 */ /* 0x000f220000300800 */
[----:B------:R-:W-:-:S03]  /*124b0*/  MOV R56, R17 ;  /* 0x0000001100387202 */ /* 0x000fc60000000f00 */
[----:B------:R-:W4:Y:S01]  /*124c0*/  LDL.LU R160, [R1+0x594] ;  /* 0x0005940001a07983 */ /* 0x000f220000300800 */
[----:B------:R-:W-:-:S03]  /*124d0*/  IMAD.MOV.U32 R57, RZ, RZ, R18 ;  /* 0x000000ffff397224 */ /* 0x000fc600078e0012 */
[----:B------:R-:W4:Y:S01]  /*124e0*/  LDL.LU R161, [R1+0x590] ;  /* 0x0005900001a17983 */ /* 0x000f220000300800 */
[----:B------:R-:W-:-:S03]  /*124f0*/  MOV R58, R191 ;  /* 0x000000bf003a7202 */ /* 0x000fc60000000f00 */
[----:B------:R-:W3:Y:S01]  /*12500*/  LDL.LU R0, [R1+0x58c] ;  /* 0x00058c0001007983 */ /* 0x000ee20000300800 */
[----:B------:R-:W-:-:S03]  /*12510*/  MOV R59, R156 ;  /* 0x0000009c003b7202 */ /* 0x000fc60000000f00 */
[----:B------:R-:W4:Y:S01]  /*12520*/  LDL.LU R2, [R1+0x588] ;  /* 0x0005880001027983 */ /* 0x000f220000300800 */
[----:B------:R-:W-:-:S03]  /*12530*/  IMAD.MOV.U32 R60, RZ, RZ, R157 ;  /* 0x000000ffff3c7224 */ /* 0x000fc600078e009d */
[----:B------:R-:W4:Y:S01]  /*12540*/  LDL.LU R17, [R1+0x584] ;  /* 0x0005840001117983 */ /* 0x000f220000300800 */
[----:B------:R-:W-:-:S03]  /*12550*/  MOV R61, R11 ;  /* 0x0000000b003d7202 */ /* 0x000fc60000000f00 */
[----:B------:R-:W3:Y:S01]  /*12560*/  LDL.LU R18, [R1+0x580] ;  /* 0x0005800001127983 */ /* 0x000ee20000300800 */
[----:B------:R-:W-:-:S03]  /*12570*/  MOV R62, R10 ;  /* 0x0000000a003e7202 */ /* 0x000fc60000000f00 */
[----:B------:R1:W5:Y:S01]  /*12580*/  LDL.LU R191, [R1+0x57c] ;  /* 0x00057c0001bf7983 */ /* 0x0003620000300800 */
[----:B------:R-:W-:-:S03]  /*12590*/  IMAD.MOV.U32 R63, RZ, RZ, R158 ;  /* 0x000000ffff3f7224 */ /* 0x000fc600078e009e */
[----:B------:R-:W4:Y:S01]  /*125a0*/  LDL.LU R156, [R1+0x578] ;  /* 0x00057800019c7983 */ /* 0x000f220000300800 */
[----:B------:R-:W-:-:S03]  /*125b0*/  MOV R64, R159 ;  /* 0x0000009f00407202 */ /* 0x000fc60000000f00 */
[----:B------:R-:W4:Y:S01]  /*125c0*/  LDL.LU R157, [R1+0x574] ;  /* 0x00057400019d7983 */ /* 0x000f220000300800 */
[----:B------:R-:W-:-:S03]  /*125d0*/  MOV R65, R13 ;  /* 0x0000000d00417202 */ /* 0x000fc60000000f00 */
[----:B------:R-:W4:Y:S01]  /*125e0*/  LDL.LU R11, [R1+0x570] ;  /* 0x00057000010b7983 */ /* 0x000f220000300800 */
        /* <DEDUP_REMOVED lines=11> */
[----:B------:R1:W5:Y:S01]  /*126a0*/  LDL.LU R14, [R1+0x558] ;  /* 0x00055800010e7983 */ /* 0x0003620000300800 */
[----:B------:R-:W-:-:S03]  /*126b0*/  IMAD.MOV.U32 R72, RZ, RZ, R181 ;  /* 0x000000ffff487224 */ /* 0x000fc600078e00b5 */
[----:B------:R1:W5:Y:S01]  /*126c0*/  LDL.LU R15, [R1+0x554] ;  /* 0x00055400010f7983 */ /* 0x0003620000300800 */
[----:B------:R-:W-:-:S03]  /*126d0*/  MOV R73, R178 ;  /* 0x000000b200497202 */ /* 0x000fc60000000f00 */
[----:B------:R-:W2:Y:S04]  /*126e0*/  LDL.LU R176, [R1+0x550] ;  /* 0x0005500001b07983 */ /* 0x000ea80000300800 */
[----:B------:R-:W3:Y:S04]  /*126f0*/  LDL.LU R177, [R1+0x54c] ;  /* 0x00054c0001b17983 */ /* 0x000ee80000300800 */
[----:B------:R-:W4:Y:S04]  /*12700*/  LDL.LU R180, [R1+0x548] ;  /* 0x0005480001b47983 */ /* 0x000f280000300800 */
[----:B------:R-:W4:Y:S04]  /*12710*/  LDL.LU R181, [R1+0x544] ;  /* 0x0005440001b57983 */ /* 0x000f280000300800 */
[----:B------:R-:W4:Y:S01]  /*12720*/  LDL.LU R178, [R1+0x540] ;  /* 0x0005400001b27983 */ /* 0x000f220000300800 */
[----:B------:R-:W-:Y:S01]  /*12730*/  MOV R74, R179 ;  /* 0x000000b3004a7202 */ /* 0x000fe20000000f00 */
[----:B------:R-:W-:-:S02]  /*12740*/  IMAD.MOV.U32 R75, RZ, RZ, R182 ;  /* 0x000000ffff4b7224 */ /* 0x000fc400078e00b6 */
[----:B------:R-:W4:Y:S01]  /*12750*/  LDL.LU R179, [R1+0x53c] ;  /* 0x00053c0001b37983 */ /* 0x000f220000300800 */
[----:B------:R-:W-:-:S03]  /*12760*/  MOV R76, R183 ;  /* 0x000000b7004c7202 */ /* 0x000fc60000000f00 */
[----:B------:R-:W4:Y:S04]  /*12770*/  LDL.LU R182, [R1+0x538] ;  /* 0x0005380001b67983 */ /* 0x000f280000300800 */
[----:B------:R-:W4:Y:S01]  /*12780*/  LDL.LU R183, [R1+0x534] ;  /* 0x0005340001b77983 */ /* 0x000f220000300800 */
[----:B------:R-:W-:Y:S02]  /*12790*/  IMAD.MOV.U32 R84, RZ, RZ, R7 ;  /* 0x000000ffff547224 */ /* 0x000fe400078e0007 */
[----:B------:R-:W2:Y:S01]  /*127a0*/  LDC R7, c[0x0][0x604] ;  /* 0x00018100ff077b82 */ /* 0x000ea20000000800 */
        /* <DEDUP_REMOVED lines=50> */
[----:B------:R-:W-:-:S02]  /*12ad0*/  MOV R115, R220 ;  /* 0x000000dc00737202 */ /* 0x000fc40000000f00 */
[----:B------:R-:W-:Y:S01]  /*12ae0*/  MOV R116, R219 ;  /* 0x000000db00747202 */ /* 0x000fe20000000f00 */
[----:B------:R1:W5:Y:S01]  /*12af0*/  LDL.LU R245, [R1+0x52c] ;  /* 0x00052c0001f57983 */ /* 0x0003620000300800 */
[----:B------:R-:W-:Y:S02]  /*12b00*/  MOV R118, R217 ;  /* 0x000000d900767202 */ /* 0x000fe40000000f00 */
[----:B------:R-:W-:Y:S01]  /*12b10*/  MOV R119, R216 ;  /* 0x000000d800777202 */ /* 0x000fe20000000f00 */
[----:B------:R1:W5:Y:S01]  /*12b20*/  LDL.LU R192, [R1+0x528] ;  /* 0x0005280001c07983 */ /* 0x0003620000300800 */
[----:B------:R-:W-:Y:S02]  /*12b30*/  MOV R121, R214 ;  /* 0x000000d600797202 */ /* 0x000fe40000000f00 */
[----:B------:R-:W-:Y:S01]  /*12b40*/  MOV R122, R213 ;  /* 0x000000d5007a7202 */ /* 0x000fe20000000f00 */
[----:B------:R1:W5:Y:S01]  /*12b50*/  LDL.LU R190, [R1+0x524] ;  /* 0x0005240001be7983 */ /* 0x0003620000300800 */
        /* <DEDUP_REMOVED lines=10> */
[----:B------:R-:W-:Y:S02]  /*12c00*/  MOV R134, R201 ;  /* 0x000000c900867202 */ /* 0x000fe40000000f00 */
[----:B------:R-:W-:Y:S02]  /*12c10*/  MOV R136, R199 ;  /* 0x000000c700887202 */ /* 0x000fe40000000f00 */
[----:B------:R-:W-:Y:S02]  /*12c20*/  MOV R137, R198 ;  /* 0x000000c600897202 */ /* 0x000fe40000000f00 */
[----:B------:R-:W-:Y:S02]  /*12c30*/  MOV R139, R196 ;  /* 0x000000c4008b7202 */ /* 0x000fe40000000f00 */
[----:B------:R-:W-:Y:S02]  /*12c40*/  MOV R140, R195 ;  /* 0x000000c3008c7202 */ /* 0x000fe40000000f00 */
[----:B------:R-:W-:-:S02]  /*12c50*/  MOV R142, R193 ;  /* 0x000000c1008e7202 */ /* 0x000fc40000000f00 */
[----:B------:R-:W-:Y:S02]  /*12c60*/  MOV R143, R187 ;  /* 0x000000bb008f7202 */ /* 0x000fe40000000f00 */
[----:B------:R-:W-:Y:S02]  /*12c70*/  MOV R145, R185 ;  /* 0x000000b900917202 */ /* 0x000fe40000000f00 */
[----:B------:R-:W-:Y:S02]  /*12c80*/  MOV R146, R184 ;  /* 0x000000b800927202 */ /* 0x000fe40000000f00 */
[----:B------:R-:W-:Y:S02]  /*12c90*/  MOV R148, R22 ;  /* 0x0000001600947202 */ /* 0x000fe40000000f00 */
[----:B------:R-:W-:Y:S02]  /*12ca0*/  MOV R149, R21 ;  /* 0x0000001500957202 */ /* 0x000fe40000000f00 */
[----:B------:R-:W-:Y:S01]  /*12cb0*/  MOV R151, R19 ;  /* 0x0000001300977202 */ /* 0x000fe20000000f00 */
[-CC-:B--2---:R-:W-:Y:S01]  /*12cc0*/  FFMA R176, R176, R7.reuse, -R3.reuse ;  /* 0x00000007b0b07223 */ /* 0x184fe20000000803 */
[----:B---3--:R-:W-:-:S04]  /*12cd0*/  FFMA R177, R177, R7, -R3 ;  /* 0x00000007b1b17223 */ /* 0x008fc80000000803 */
[----:B------:R-:W-:Y:S02]  /*12ce0*/  FSETP.GEU.AND P3, PT, R176, -126, PT ;  /* 0xc2fc0000b000780b */ /* 0x000fe40003f6e000 */
[----:B------:R-:W-:Y:S01]  /*12cf0*/  FSETP.GEU.AND P6, PT, R177, -126, PT ;  /* 0xc2fc0000b100780b */ /* 0x000fe20003fce000 */
[----:B----4-:R-:W-:-:S05]  /*12d00*/  FFMA R178, R178, R7, -R6 ;  /* 0x00000007b2b27223 */ /* 0x010fca0000000806 */
[----:B------:R-:W-:-:S05]  /*12d10*/  FSETP.GEU.AND P5, PT, R178, -126, PT ;  /* 0xc2fc0000b200780b */ /* 0x000fca0003fae000 */
[----:B------:R-:W-:Y:S02]  /*12d20*/  @!P3 FMUL R176, R176, 0.5 ;  /* 0x3f000000b0b0b820 */ /* 0x000fe40000400000 */
[----:B------:R-:W-:-:S04]  /*12d30*/  @!P6 FMUL R177, R177, 0.5 ;  /* 0x3f000000b1b1e820 */ /* 0x000fc80000400000 */
[----:B------:R-:W2:Y:S02]  /*12d40*/  MUFU.EX2 R176, R176 ;  /* 0x000000b000b07308 */ /* 0x000ea40000000800 */
[----:B------:R-:W-:-:S06]  /*12d50*/  @!P5 FMUL R178, R178, 0.5 ;  /* 0x3f000000b2b2d820 */ /* 0x000fcc0000400000 */
[----:B------:R-:W3:Y:S08]  /*12d60*/  MUFU.EX2 R177, R177 ;  /* 0x000000b100b17308 */ /* 0x000ef00000000800 */
[----:B------:R-:W4:Y:S01]  /*12d70*/  MUFU.EX2 R178, R178 ;  /* 0x000000b200b27308 */ /* 0x000f220000000800 */
[-CC-:B------:R-:W-:Y:S01]  /*12d80*/  FFMA R9, R180, R7.reuse, -R3.reuse ;  /* 0x00000007b4097223 */ /* 0x180fe20000000803 */
[-C--:B------:R-:W-:Y:S01]  /*12d90*/  FFMA R3, R181, R7.reuse, -R3 ;  /* 0x00000007b5037223 */ /* 0x080fe20000000803 */
[-CC-:B------:R-:W-:Y:S01]  /*12da0*/  FFMA R179, R179, R7.reuse, -R6.reuse ;  /* 0x00000007b3b37223 */ /* 0x180fe20000000806 */
[-CC-:B------:R-:W-:Y:S01]  /*12db0*/  FFMA R182, R182, R7.reuse, -R6.reuse ;  /* 0x00000007b6b67223 */ /* 0x180fe20000000806 */
[----:B------:R-:W-:Y:S01]  /*12dc0*/  FFMA R6, R183, R7, -R6 ;  /* 0x00000007b7067223 */ /* 0x000fe20000000806 */
[----:B--2---:R-:W-:Y:S01]  /*12dd0*/  @!P3 FMUL R176, R176, R176 ;  /* 0x000000b0b0b0b220 */ /* 0x004fe20000400000 */
        /* <DEDUP_REMOVED lines=12> */
[----:B------:R-:W-:Y:S08]  /*12ea0*/  MUFU.EX2 R8, R3 ;  /* 0x0000000300087308 */ /* 0x000ff00000000800 */
[----:B------:R-:W2:Y:S08]  /*12eb0*/  MUFU.EX2 R179, R179 ;  /* 0x000000b300b37308 */ /* 0x000eb00000000800 */
[----:B------:R-:W3:Y:S08]  /*12ec0*/  MUFU.EX2 R9, R9 ;  /* 0x0000000900097308 */ /* 0x000ef00000000800 */
[----:B------:R-:W4:Y:S08]  /*12ed0*/  MUFU.EX2 R182, R182 ;  /* 0x000000b600b67308 */ /* 0x000f300000000800 */
[----:B------:R1:W4:Y:S01]  /*12ee0*/  MUFU.EX2 R3, R6 ;  /* 0x0000000600037308 */ /* 0x0003220000000800 */
[----:B------:R-:W-:-:S02]  /*12ef0*/  IMAD.MOV.U32 R7, RZ, RZ, 0x40000040 ;  /* 0x40000040ff077424 */ /* 0x000fc400078e00ff */
[----:B--2---:R-:W-:Y:S01]  /*12f00*/  @!P2 FMUL R179, R179, R179 ;  /* 0x000000b3b3b3a220 */ /* 0x004fe20000400000 */
[----:B---3--:R-:W-:Y:S01]  /*12f10*/  @!P4 FMUL R9, R9, R9 ;  /* 0x000000090909c220 */ /* 0x008fe20000400000 */
[----:B------:R-:W-:Y:S01]  /*12f20*/  @!P3 FMUL R8, R8, R8 ;  /* 0x000000080808b220 */ /* 0x000fe20000400000 */
[----:B-1----:R-:W-:Y:S01]  /*12f30*/  IADD3 R6, R4, 0x180, RZ ;  /* 0x0000018004067810 */ /* 0x002fe20007ffe0ff */
[----:B----4-:R-:W-:Y:S01]  /*12f40*/  @!P6 FMUL R182, R182, R182 ;  /* 0x000000b6b6b6e220 */ /* 0x010fe20000400000 */
[----:B------:R-:W-:Y:S02]  /*12f50*/  R2UR UR7, R7 ;  /* 0x00000000070772ca */ /* 0x000fe400000e0000 */
[----:B------:R-:W-:Y:S01]  /*12f60*/  R2UR UR6, R6 ;  /* 0x00000000060672ca */ /* 0x000fe200000e0000 */
[----:B------:R-:W-:Y:S01]  /*12f70*/  @!P5 FMUL R3, R3, R3 ;  /* 0x000000030303d220 */ /* 0x000fe20000400000 */
[----:B------:R-:W-:Y:S02]  /*12f80*/  F2FP.F16.F32.PACK_AB R152, R177, R176 ;  /* 0x000000b0b198723e */ /* 0x000fe400000000ff */
[----:B------:R-:W-:-:S02]  /*12f90*/  F2FP.F16.F32.PACK_AB R153, R179, R178 ;  /* 0x000000b2b399723e */ /* 0x000fc400000000ff */
[----:B------:R-:W-:Y:S02]  /*12fa0*/  F2FP.F16.F32.PACK_AB R154, R8, R9 ;  /* 0x00000009089a723e */ /* 0x000fe400000000ff */
        /* <DEDUP_REMOVED lines=132> */
[----:B------:R-:W-:-:S02]  /*137f0*/  IADD3 R4, R4, 0x980, RZ ;  /* 0x0000098004047810 */ /* 0x000fc40007ffe0ff */
[----:B------:R-:W-:Y:S02]  /*13800*/  MOV R5, 0x40000040 ;  /* 0x4000004000057802 */ /* 0x000fe40000000f00 */
[----:B------:R-:W-:Y:S02]  /*13810*/  R2UR UR6, R4 ;  /* 0x00000000040672ca */ /* 0x000fe400000e0000 */
[----:B------:R-:W-:Y:S01]  /*13820*/  R2UR UR7, R5 ;  /* 0x00000000050772ca */ /* 0x000fe200000e0000 */
[----:B------:R-:W-:Y:S01]  /*13830*/  FFMA R0, R0, R18, R13 ;  /* 0x0000001200007223 */ /* 0x000fe2000000000d */
[----:B------:R-:W-:-:S03]  /*13840*/  FFMA R2, R2, R17, R11 ;  /* 0x0000001102027223 */ /* 0x000fc6000000000b */
[----:B------:R-:W-:Y:S01]  /*13850*/  FADD R0, R0, R12 ;  /* 0x0000000c00007221 */ /* 0x000fe20000000000 */
[----:B------:R-:W-:-:S03]  /*13860*/  FADD R10, R2, R10 ;  /* 0x0000000a020a7221 */ /* 0x000fc60000000000 */
[----:B------:R-:W-:Y:S01]  /*13870*/  FADD R158, R0, R158 ;  /* 0x0000009e009e7221 */ /* 0x000fe20000000000 */
[----:B------:R-:W-:Y:S01]  /*13880*/  FADD R156, R10, R156 ;  /* 0x0000009c0a9c7221 */ /* 0x000fe20000000000 */
[----:B------:R-:W1:Y:S02]  /*13890*/  S2R R7, SR_CgaCtaId ;  /* 0x0000000000077919 */ /* 0x000e640000008800 */
[----:B------:R-:W-:Y:S01]  /*138a0*/  FADD R159, R158, R159 ;  /* 0x0000009f9e9f7221 */ /* 0x000fe20000000000 */
[----:B------:R-:W-:-:S03]  /*138b0*/  FADD R157, R156, R157 ;  /* 0x0000009d9c9d7221 */ /* 0x000fc60000000000 */
        /* <DEDUP_REMOVED lines=9> */
[----:B------:R-:W-:Y:S01]  /*13950*/  FADD R168, R165, R168 ;  /* 0x000000a8a5a87221 */ /* 0x000fe20000000000 */
[----:B------:R-:W-:Y:S02]  /*13960*/  VIADD R2, R250, 0x1 ;  /* 0x00000001fa027836 */ /* 0x000fe40000000000 */
[----:B------:R-:W-:Y:S01]  /*13970*/  FADD R171, R170, R171 ;  /* 0x000000abaaab7221 */ /* 0x000fe20000000000 */
[----:B------:R-:W-:Y:S01]  /*13980*/  FADD R169, R168, R169 ;  /* 0x000000a9a8a97221 */ /* 0x000fe20000000000 */
[----:B------:R-:W-:Y:S02]  /*13990*/  MOV R6, 0x400 ;  /* 0x0000040000067802 */ /* 0x000fe40000000f00 */
[----:B------:R-:W-:Y:S01]  /*139a0*/  FADD R174, R171, R174 ;  /* 0x000000aeabae7221 */ /* 0x000fe20000000000 */
[----:B------:R-:W-:Y:S01]  /*139b0*/  FADD R172, R169, R172 ;  /* 0x000000aca9ac7221 */ /* 0x000fe20000000000 */
[----:B------:R-:W-:-:S02]  /*139c0*/  ISETP.NE.AND P2, PT, R2, 0x4, PT ;  /* 0x000000040200780c */ /* 0x000fc40003f45270 */
[----:B-1----:R-:W-:Y:S01]  /*139d0*/  LEA R6, R7, R6, 0x18 ;  /* 0x0000000607067211 */ /* 0x002fe200078ec0ff */
[----:B------:R-:W-:Y:S01]  /*139e0*/  FADD R175, R174, R175 ;  /* 0x000000afaeaf7221 */ /* 0x000fe20000000000 */
[----:B------:R-:W-:Y:S01]  /*139f0*/  FADD R173, R172, R173 ;  /* 0x000000adacad7221 */ /* 0x000fe20000000000 */
[----:B------:R-:W-:Y:S02]  /*13a00*/  SEL R2, R2, RZ, P2 ;  /* 0x000000ff02027207 */ /* 0x000fe40001000000 */
[----:B------:R-:W-:Y:S01]  /*13a10*/  IADD3 R6, R6, 0x50020, RZ ;  /* 0x0005002006067810 */ /* 0x000fe20007ffe0ff */
[----:B------:R-:W-:Y:S01]  /*13a20*/  FADD R178, R175, R178 ;  /* 0x000000b2afb27221 */ /* 0x000fe20000000000 */
[----:B------:R-:W-:Y:S02]  /*13a30*/  FADD R176, R173, R176 ;  /* 0x000000b0adb07221 */ /* 0x000fe40000000000 */
[----:B------:R-:W-:Y:S01]  /*13a40*/  LEA R0, R2, R6, 0x3 ;  /* 0x0000000602007211 */ /* 0x000fe200078e18ff */
[----:B------:R-:W-:Y:S01]  /*13a50*/  FADD R179, R178, R179 ;  /* 0x000000b3b2b37221 */ /* 0x000fe20000000000 */
[----:B------:R-:W-:-:S02]  /*13a60*/  FADD R177, R176, R177 ;  /* 0x000000b1b0b17221 */ /* 0x000fc40000000000 */
[----:B------:R-:W-:Y:S01]  /*13a70*/  PRMT R0, RZ, 0x654, R0 ;  /* 0x00000654ff007816 */ /* 0x000fe20000000000 */
[----:B------:R-:W-:Y:S01]  /*13a80*/  FADD R182, R179, R182 ;  /* 0x000000b6b3b67221 */ /* 0x000fe20000000000 */
[----:B------:R-:W-:-:S04]  /*13a90*/  FADD R9, R177, R9 ;  /* 0x00000009b1097221 */ /* 0x000fc80000000000 */
[----:B------:R-:W-:Y:S01]  /*13aa0*/  FADD R4, R9, R8 ;  /* 0x0000000809047221 */ /* 0x000fe20000000000 */
[----:B--2---:R-:W-:-:S06]  /*13ab0*/  WARPGROUP.ARRIVE ;  /* 0x00000000000079c5 */ /* 0x004fcc0000000000 */
[----:B------:R-:W-:Y:S03]  /*13ac0*/  HGMMA.64x256x16.F32 R24, R152, gdesc[UR4].tnspB, R24, gsb0 ;  /* 0x43e0000498187df0 */ /* 0x000fe60008000818 */
[----:B------:R-:W-:Y:S02]  /*13ad0*/  WARPGROUP.DEPBAR.LE gsb0, 0x0 ;  /* 0x00008000000079c5 */ /* 0x000fe40000010000 */
[----:B------:R1:W-:Y:S02]  /*13ae0*/  SYNCS.ARRIVE.TRANS64.RED.A1T0 RZ, [R0+URZ], RZ ;  /* 0x000000ff00ff79a7 */ /* 0x0003e4000810043f */
[----:B-1----:R-:W-:-:S05]  /*13af0*/  FADD R0, R182, R3 ;  /* 0x00000003b6007221 */ /* 0x002fca0000000000 */
[----:B------:R1:W-:Y:S04]  /*13b00*/  STL [R1+0x228], R0 ;  /* 0x0002280001007387 */ /* 0x0003e80000100800 */
[----:B------:R1:W-:Y:S01]  /*13b10*/  STL [R1+0x22c], R4 ;  /* 0x00022c0401007387 */ /* 0x0003e20000100800 */
[----:B------:R-:W-:Y:S05]  /*13b20*/  @P1 BRA `(.L_x_32) ;  /* 0x00000004003c1947 */ /* 0x000fea0003800000 */
[----:B-----5:R-:W-:Y:S01]  /*13b30*/  ISETP.LT.OR P1, PT, R190, 0x1, !P0 ;  /* 0x00000001be00780c */ /* 0x020fe20004721670 */
[----:B------:R-:W-:-:S12]  /*13b40*/  BSSY B0, `(.L_x_33) ;  /* 0x000004c000007945 */ /* 0x000fd80003800000 */
[----:B------:R-:W-:Y:S05]  /*13b50*/  @P1 BRA `(.L_x_34) ;  /* 0x0000000400281947 */ /* 0x000fea0003800000 */
[----:B------:R-:W2:Y:S01]  /*13b60*/  S2R R17, SR_CgaCtaId ;  /* 0x0000000000117919 */ /* 0x000ea20000008800 */
[----:B------:R-:W-:Y:S02]  /*13b70*/  MOV R7, 0x400 ;  /* 0x0000040000077802 */ /* 0x000fe40000000f00 */
[----:B------:R-:W-:Y:S01]  /*13b80*/  SHF.L.U32 R3, R189, 0x1f, RZ ;  /* 0x0000001fbd037819 */ /* 0x000fe200000006ff */
[----:B------:R-:W3:Y:S01]  /*13b90*/  S2R R18, SR_TID.X ;  /* 0x0000000000127919 */ /* 0x000ee20000002100 */
[----:B--2---:R-:W-:Y:S02]  /*13ba0*/  LEA R7, R17, R7, 0x18 ;  /* 0x0000000711077211 */ /* 0x004fe400078ec0ff */
[----:B---3--:R-:W-:-:S03]  /*13bb0*/  LOP3.LUT R6, R18, 0x7f, RZ, 0xc0, !PT ;  /* 0x0000007f12067812 */ /* 0x008fc600078ec0ff */
[----:B-1----:R-:W-:Y:S01]  /*13bc0*/  IMAD R0, R188, 0x8, R7 ;  /* 0x00000008bc007824 */ /* 0x002fe200078e0207 */
[----:B------:R-:W-:-:S03]  /*13bd0*/  ISETP.NE.AND P2, PT, R6, RZ, PT ;  /* 0x000000ff0600720c */ /* 0x000fc60003f45270 */
[----:B------:R-:W1:Y:S02]  /*13be0*/  SYNCS.PHASECHK.TRANS64.TRYWAIT P1, [R0+URZ+0x50020], R3 ;  /* 0x05002003000075a7 */ /* 0x000e64000802017f */
[----:B-1----:R-:W-:Y:S08]  /*13bf0*/  @!P1 BRA `(.L_x_35) ;  /* 0x00000068004c9947 */ /* 0x002ff00003800000 */
.L_x_98:
[----:B------:R-:W-:Y:S05]  /*13c00*/  @P2 BRA `(.L_x_36) ;  /* 0x0000000000182947 */ /* 0x000fea0003800000 */
[----:B------:R-:W2:Y:S01]  /*13c10*/  S2R R4, SR_TID.X ;  /* 0x0000000000047919 */ /* 0x000ea20000002100 */
[----:B-1----:R-:W-:-:S04]  /*13c20*/  MOV R3, 0x10000 ;  /* 0x0001000000037802 */ /* 0x002fc80000000f00 */
[----:B------:R3:W-:Y:S01]  /*13c30*/  SYNCS.ARRIVE.TRANS64 RZ, [R0+URZ+0x50000], R3 ;  /* 0x0500000300ff79a7 */ /* 0x0007e2000800003f */
[----:B--2---:R-:W-:-:S13]  /*13c40*/  LOP3.LUT P1, RZ, R4, 0x1f, RZ, 0xc0, !PT ;  /* 0x0000001f04ff7812 */ /* 0x004fda000782c0ff */
[----:B---3--:R-:W-:Y:S05]  /*13c50*/  @!P1 BRA `(.L_x_36) ;  /* 0x0000000000049947 */ /* 0x008fea0003800000 */
[----:B------:R-:W-:Y:S01]  /*13c60*/  BPT.TRAP 0x1 ;  /* 0x000000040000795c */ /* 0x000fe20000300000 */
.L_x_36:
[----:B------:R-:W2:Y:S01]  /*13c70*/  S2R R6, SR_CgaCtaId ;  /* 0x0000000000067919 */ /* 0x000ea20000008800 */
[----:B------:R-:W3:Y:S01]  /*13c80*/  LDC.64 R4, c[0x0][0x198] ;  /* 0x00006600ff047b82 */ /* 0x000ee20000000a00 */
[----:B-1----:R-:W-:Y:S01]  /*13c90*/  MOV R3, 0x400 ;  /* 0x0000040000037802 */ /* 0x002fe20000000f00 */
[----:B------:R-:W-:Y:S01]  /*13ca0*/  UMOV UR18, URZ ;  /* 0x0000003f00127c82 */ /* 0x000fe20008000000 */
[----:B------:R-:W-:Y:S01]  /*13cb0*/  R2UR UR17, R0 ;  /* 0x00000000001172ca */ /* 0x000fe200000e0000 */
[----:B------:R-:W-:Y:S01]  /*13cc0*/  UMOV UR20, UR36 ;  /* 0x0000002400147c82 */ /* 0x000fe20008000000 */
[C---:B------:R-:W-:Y:S01]  /*13cd0*/  R2UR UR19, R192.reuse ;  /* 0x00000000c01372ca */ /* 0x040fe200000e0000 */
[----:B------:R-:W-:Y:S01]  /*13ce0*/  UMOV UR21, UR37 ;  /* 0x0000002500157c82 */ /* 0x000fe20008000000 */
[----:B------:R-:W-:Y:S01]  /*13cf0*/  UMOV UR22, 0x0 ;  /* 0x0000000000167882 */ /* 0x000fe20000000000 */
[----:B------:R-:W-:Y:S01]  /*13d00*/  UMOV UR23, 0x10000000 ;  /* 0x1000000000177882 */ /* 0x000fe20000000000 */
[----:B------:R-:W-:Y:S01]  /*13d10*/  UMOV UR10, 0x40 ;  /* 0x00000040000a7882 */ /* 0x000fe20000000000 */
[----:B------:R-:W-:Y:S01]  /*13d20*/  UMOV UR12, UR36 ;  /* 0x00000024000c7c82 */ /* 0x000fe20008000000 */
[----:B------:R-:W-:Y:S01]  /*13d30*/  UMOV UR13, UR37 ;  /* 0x00000025000d7c82 */ /* 0x000fe20008000000 */
[----:B------:R-:W-:Y:S01]  /*13d40*/  UMOV UR26, 0x80 ;  /* 0x00000080001a7882 */ /* 0x000fe20000000000 */
[----:B------:R-:W-:Y:S01]  /*13d50*/  UMOV UR28, UR36 ;  /* 0x00000024001c7c82 */ /* 0x000fe20008000000 */
[----:B------:R-:W-:Y:S01]  /*13d60*/  UMOV UR29, UR37 ;  /* 0x00000025001d7c82 */ /* 0x000fe20008000000 */
[----:B------:R-:W-:Y:S01]  /*13d70*/  IADD3 R192, R192, 0x1, RZ ;  /* 0x00000001c0c07810 */ /* 0x000fe20007ffe0ff */
[----:B------:R-:W-:-:S02]  /*13d80*/  UIADD3 UR17, UR17, 0x50000, URZ ;  /* 0x0005000011117890 */ /* 0x000fc4000fffe03f */
[----:B------:R-:W-:-:S05]  /*13d90*/  USHF.L.U32 UR19, UR19, 0x6, URZ ;  /* 0x0000000613137899 */ /* 0x000fca000800063f */
        /* <DEDUP_REMOVED lines=8> */
[----:B---3--:R-:W-:-:S04]  /*13e20*/  IADD3 R0, P1, R4, 0x2f0, RZ ;  /* 0x000002f004007810 */ /* 0x008fc80007f3e0ff */
        /* <DEDUP_REMOVED lines=9> */
[----:B------:R-:W-:-:S07]  /*13ec0*/  LOP3.LUT R189, R189, R0, RZ, 0x3c, !PT ;  /* 0x00000000bdbd7212 */ /* 0x000fce00078e3cff */
        /* <DEDUP_REMOVED lines=13> */
[----:B------:R-:W-:Y:S01]  /*13fa0*/  UMOV UR18, 0x180 ;  /* 0x0000018000127882 */ /* 0x000fe20000000000 */
[----:B--2---:R-:W-:-:S07]  /*13fb0*/  UIADD3 UR8, UR14, 0x1e000, URZ ;  /* 0x0001e0000e087890 */ /* 0x004fce000fffe03f */
[----:B------:R3:W-:Y:S01]  /*13fc0*/  UTMALDG.4D [UR16], [UR6], desc[UR22] ;  /* 0x00001610060075b4 */ /* 0x0007e20008019000 */
[----:B------:R-:W-:Y:S02]  /*13fd0*/  UMOV UR10, 0x1c0 ;  /* 0x000001c0000a7882 */ /* 0x000fe40000000000 */
[----:B------:R3:W-:Y:S02]  /*13fe0*/  UTMALDG.4D [UR8], [UR6], desc[UR22] ;  /* 0x00001608060075b4 */ /* 0x0007e40008019000 */
[----:B---3--:R-:W-:Y:S01]  /*13ff0*/  NOP ;  /* 0x0000000000007918 */ /* 0x008fe20000000000 */
.L_x_34:
[----:B------:R-:W-:Y:S05]  /*14000*/  BSYNC B0 ;  /* 0x0000000000007941 */ /* 0x000fea0003800000 */
.L_x_33:
[----:B------:R-:W-:-:S07]  /*14010*/  VIADD R190, R190, 0xffffffff ;  /* 0xffffffffbebe7836 */ /* 0x000fce0000000000 */
.L_x_32:
[----:B------:R-:W2:Y:S01]  /*14020*/  LDL.LU R3, [R1+0x224] ;  /* 0x0002240001037983 */ /* 0x000ea20000300800 */
[----:B-1---5:R-:W-:Y:S02]  /*14030*/  IADD3 R0, R191, 0x1, RZ ;  /* 0x00000001bf007810 */ /* 0x022fe40007ffe0ff */
[----:B------:R-:W-:Y:S02]  /*14040*/  IADD3 R2, R2, 0x1, RZ ;  /* 0x0000000102027810 */ /* 0x000fe40007ffe0ff */
[----:B------:R-:W-:Y:S02]  /*14050*/  ISETP.NE.AND P1, PT, R0, 0x4, PT ;  /* 0x000000040000780c */ /* 0x000fe40003f25270 */
[----:B------:R-:W-:Y:S02]  /*14060*/  ISETP.NE.AND P2, PT, R2, 0x4, PT ;  /* 0x000000040200780c */ /* 0x000fe40003f45270 */
[----:B------:R-:W-:Y:S02]  /*14070*/  SEL R195, RZ, 0x1, P1 ;  /* 0x00000001ffc37807 */ /* 0x000fe40000800000 */
[----:B------:R-:W-:-:S02]  /*14080*/  SEL R191, R0, RZ, P1 ;  /* 0x000000ff00bf7207 */ /* 0x000fc40000800000 */
[----:B------:R-:W-:Y:S02]  /*14090*/  LOP3.LUT R195, R16, R195, RZ, 0x3c, !PT ;  /* 0x000000c310c37212 */ /* 0x000fe400078e3cff */
[----:B------:R-:W-:Y:S02]  /*140a0*/  SEL R250, R2, RZ, P2 ;  /* 0x000000ff02fa7207 */ /* 0x000fe40001000000 */
[----:B------:R-:W-:Y:S02]  /*140b0*/  MOV R193, R15 ;  /* 0x0000000f00c17202 */ /* 0x000fe40000000f00 */
[----:B------:R-:W-:Y:S02]  /*140c0*/  MOV R194, R14 ;  /* 0x0000000e00c27202 */ /* 0x000fe40000000f00 */
[C---:B--2---:R-:W-:Y:S01]  /*140d0*/  ISETP.GT.AND P3, PT, R3.reuse, 0x2, PT ;  /* 0x000000020300780c */ /* 0x044fe20003f64270 */
[----:B------:R-:W-:-:S05]  /*140e0*/  VIADD R3, R3, 0xffffffff ;  /* 0xffffffff03037836 */ /* 0x000fca0000000000 */
[----:B------:R3:W-:Y:S07]  /*140f0*/  STL [R1+0x224], R3 ;  /* 0x0002240301007387 */ /* 0x0007ee0000100800 */
[----:B------:R-:W-:Y:S05]  /*14100*/  @P3 BRA `(.L_x_37) ;  /* 0xffffff5800043947 */ /* 0x000fea000383ffff */
.L_x_24:
[----:B---3--:R-:W2:Y:S04]  /*14110*/  LDL.LU R3, [R1+0x22c] ;  /* 0x00022c0001037983 */ /* 0x008ea80000300800 */
[----:B-1----:R-:W3:Y:S01]  /*14120*/  LDL.LU R0, [R1+0x228] ;  /* 0x0002280001007983 */ /* 0x002ee20000300800 */
[----:B------:R-:W-:Y:S05]  /*14130*/  WARPSYNC.ALL ;  /* 0x0000000000007948 */ /* 0x000fea0003800000 */
[----:B------:R-:W-:Y:S01]  /*14140*/  BSSY B0, `(.L_x_38) ;  /* 0x0000026000007945 */ /* 0x000fe20003800000 */
[----:B-----5:R-:W-:Y:S01]  /*14150*/  IMAD.MOV.U32 R11, RZ, RZ, 0x7f800000 ;  /* 0x7f800000ff0b7424 */ /* 0x020fe200078e00ff */
[----:B------:R-:W-:Y:S01]  /*14160*/  MOV R10, 0x3f800000 ;  /* 0x3f800000000a7802 */ /* 0x000fe20000000f00 */
[----:B------:R-:W-:Y:S01]  /*14170*/  IMAD.MOV.U32 R9, RZ, RZ, 0x7f800000 ;  /* 0x7f800000ff097424 */ /* 0x000fe200078e00ff */
[----:B--2---:R-:W1:Y:S04]  /*14180*/  SHFL.BFLY PT, R2, R3, 0x1, 0x1f ;  /* 0x0c201f0003027f89 */ /* 0x004e6800000e0000 */
[----:B---3--:R-:W2:Y:S01]  /*14190*/  SHFL.BFLY PT, R5, R0, 0x1, 0x1f ;  /* 0x0c201f0000057f89 */ /* 0x008ea200000e0000 */
[----:B-1----:R-:W-:Y:S01]  /*141a0*/  FADD R2, R2, R3 ;  /* 0x0000000302027221 */ /* 0x002fe20000000000 */
[----:B--2---:R-:W-:-:S04]  /*141b0*/  FADD R5, R5, R0 ;  /* 0x0000000005057221 */ /* 0x004fc80000000000 */
[----:B------:R-:W1:Y:S04]  /*141c0*/  SHFL.BFLY PT, R0, R2, 0x2, 0x1f ;  /* 0x0c401f0002007f89 */ /* 0x000e6800000e0000 */
[----:B------:R-:W2:Y:S01]  /*141d0*/  SHFL.BFLY PT, R12, R5, 0x2, 0x1f ;  /* 0x0c401f00050c7f89 */ /* 0x000ea200000e0000 */
[C---:B-1----:R-:W-:Y:S01]  /*141e0*/  FSETP.NE.AND P0, PT, R2.reuse, -R0, PT ;  /* 0x800000000200720b */ /* 0x042fe20003f05000 */
[----:B------:R-:W-:Y:S01]  /*141f0*/  FADD R2, R2, R0 ;  /* 0x0000000002027221 */ /* 0x000fe20000000000 */
[----:B------:R-:W-:Y:S01]  /*14200*/  MOV R0, 0x3f800000 ;  /* 0x3f80000000007802 */ /* 0x000fe20000000f00 */
[----:B--2---:R-:W-:-:S10]  /*14210*/  FADD R4, R5, R12 ;  /* 0x0000000c05047221 */ /* 0x004fd40000000000 */
[----:B------:R-:W-:Y:S05]  /*14220*/  @!P0 BRA `(.L_x_39) ;  /* 0x00000000005c8947 */ /* 0x000fea0003800000 */
[----:B------:R-:W-:Y:S01]  /*14230*/  MOV R0, R2 ;  /* 0x0000000200007202 */ /* 0x000fe20000000f00 */
[----:B------:R-:W-:Y:S03]  /*14240*/  BSSY B1, `(.L_x_40) ;  /* 0x000000d000017945 */ /* 0x000fe60003800000 */
[----:B------:R-:W-:-:S04]  /*14250*/  IADD3 R2, R0, 0x1800000, RZ ;  /* 0x0180000000027810 */ /* 0x000fc80007ffe0ff */
[----:B------:R-:W-:-:S04]  /*14260*/  LOP3.LUT R2, R2, 0x7f800000, RZ, 0xc0, !PT ;  /* 0x7f80000002027812 */ /* 0x000fc800078ec0ff */
[----:B------:R-:W-:-:S13]  /*14270*/  ISETP.GT.U32.AND P0, PT, R2, 0x1ffffff, PT ;  /* 0x01ffffff0200780c */ /* 0x000fda0003f04070 */
[----:B------:R-:W-:Y:S05]  /*14280*/  @P0 BRA `(.L_x_41) ;  /* 0x0000000000100947 */ /* 0x000fea0003800000 */
[----:B------:R-:W-:-:S07]  /*14290*/  MOV R8, 0x142b0 ;  /* 0x000142b000087802 */ /* 0x000fce0000000f00 */
[----:B------:R-:W-:Y:S05]  /*142a0*/  CALL.REL.NOINC `($__internal_0_$__cuda_sm20_rcp_rn_f32_slowpath) ;  /* 0x0000006000b47944 */ /* 0x000fea0003c00000 */
[----:B------:R-:W-:Y:S01]  /*142b0*/  IMAD.MOV.U32 R2, RZ, RZ, R6 ;  /* 0x000000ffff027224 */ /* 0x000fe200078e0006 */
[----:B------:R-:W-:Y:S06]  /*142c0*/  BRA `(.L_x_42) ;  /* 0x0000000000107947 */ /* 0x000fec0003800000 */
.L_x_41:
[----:B------:R-:W1:Y:S02]  /*142d0*/  MUFU.RCP R2, R0 ;  /* 0x0000000000027308 */ /* 0x000e640000001000 */
[----:B-1----:R-:W-:-:S04]  /*142e0*/  FFMA R3, R0, R2, -1 ;  /* 0xbf80000000037423 */ /* 0x002fc80000000002 */
[----:B------:R-:W-:-:S04]  /*142f0*/  FADD.FTZ R3, -R3, -RZ ;  /* 0x800000ff03037221 */ /* 0x000fc80000010100 */
[----:B------:R-:W-:-:S07]  /*14300*/  FFMA R2, R2, R3, R2 ;  /* 0x0000000302027223 */ /* 0x000fce0000000002 */
.L_x_42:
[----:B------:R-:W-:Y:S05]  /*14310*/  BSYNC B1 ;  /* 0x0000000000017941 */ /* 0x000fea0003800000 */
.L_x_40:
[----:B------:R-:W-:Y:S01]  /*14320*/  FSETP.GEU.AND P0, PT, |R0|, 1.175494350822287508e-38, PT ;  /* 0x008000000000780b */ /* 0x000fe20003f0e200 */
[----:B------:R-:W1:-:S12]  /*14330*/  LDC R9, c[0x0][0x600] ;  /* 0x00018000ff097b82 */ /* 0x000e580000000800 */
[----:B------:R-:W-:-:S06]  /*14340*/  @!P0 FMUL R0, R0, 16777216 ;  /* 0x4b80000000008820 */ /* 0x000fcc0000400000 */
[----:B------:R-:W2:Y:S02]  /*14350*/  MUFU.LG2 R0, R0 ;  /* 0x0000000000007308 */ /* 0x000ea40000000c00 */
[----:B--2---:R-:W-:-:S04]  /*14360*/  @!P0 FADD R0, R0, -24 ;  /* 0xc1c0000000008421 */ /* 0x004fc80000000000 */
[----:B------:R-:W-:-:S04]  /*14370*/  FMUL R0, R0, 0.69314718246459960938 ;  /* 0x3f31721800007820 */ /* 0x000fc80000400000 */
[----:B-1----:R-:W-:Y:S01]  /*14380*/  FFMA R9, R15, R9, R0 ;  /* 0x000000090f097223 */ /* 0x002fe20000000000 */
[----:B------:R-:W-:-:S07]  /*14390*/  MOV R0, R2 ;  /* 0x0000000200007202 */ /* 0x000fce0000000f00 */
.L_x_39:
[----:B------:R-:W-:Y:S05]  /*143a0*/  BSYNC B0 ;  /* 0x0000000000007941 */ /* 0x000fea0003800000 */
.L_x_38:
[----:B------:R-:W2:Y:S01]  /*143b0*/  LDL.LU R166, [R1] ;  /* 0x0000000001a67983 */ /* 0x000ea20000300800 */
[----:B------:R-:W1:Y:S03]  /*143c0*/  LDC R2, c[0x0][0x608] ;  /* 0x00018200ff027b82 */ /* 0x000e660000000800 */
[----:B------:R-:W3:Y:S04]  /*143d0*/  LDL.LU R162, [R1+0x4] ;  /* 0x0000040001a27983 */ /* 0x000ee80000300800 */
[----:B------:R-:W4:Y:S04]  /*143e0*/  LDL.LU R159, [R1+0x10] ;  /* 0x00001000019f7983 */ /* 0x000f280000300800 */
[----:B------:R-:W5:Y:S04]  /*143f0*/  LDL.LU R155, [R1+0x14] ;  /* 0x00001400019b7983 */ /* 0x000f680000300800 */
        /* <DEDUP_REMOVED lines=59> */
[----:B------:R-:W5:Y:S01]  /*147b0*/  LDL.LU R3, [R1+0x1f4] ;  /* 0x0001f40001037983 */ /* 0x000f620000300800 */
[----:B-1----:R-:W-:Y:S01]  /*147c0*/  FMUL R0, R0, R2 ;  /* 0x0000000200007220 */ /* 0x002fe20000400000 */
[----:B------:R-:W-:Y:S01]  /*147d0*/  FSETP.NE.AND P0, PT, R5, -R12, PT ;  /* 0x8000000c0500720b */ /* 0x000fe20003f05000 */
[----:B------:R-:W-:Y:S02]  /*147e0*/  BSSY B0, `(.L_x_43) ;  /* 0x00000e1000007945 */ /* 0x000fe40003800000 */
[-C--:B--2---:R-:W-:Y:S01]  /*147f0*/  FMUL R166, R166, R0.reuse ;  /* 0x00000000a6a67220 */ /* 0x084fe20000400000 */
[-C--:B---3--:R-:W-:Y:S01]  /*14800*/  FMUL R162, R162, R0.reuse ;  /* 0x00000000a2a27220 */ /* 0x088fe20000400000 */
[-C--:B----4-:R-:W-:Y:S01]  /*14810*/  FMUL R159, R159, R0.reuse ;  /* 0x000000009f9f7220 */ /* 0x090fe20000400000 */
[-C--:B-----5:R-:W-:Y:S01]  /*14820*/  FMUL R155, R155, R0.reuse ;  /* 0x000000009b9b7220 */ /* 0x0a0fe20000400000 */
[-C--:B------:R-:W-:Y:S01]  /*14830*/  FMUL R170, R170, R0.reuse ;  /* 0x00000000aaaa7220 */ /* 0x080fe20000400000 */
        /* <DEDUP_REMOVED lines=48> */
[----:B------:R-:W-:-:S04]  /*14b40*/  FMUL R250, R21, R0 ;  /* 0x0000000015fa7220 */ /* 0x000fc80000400000 */
[----:B------:R1:W-:Y:S01]  /*14b50*/  STL [R1], R2 ;  /* 0x0000000201007387 */ /* 0x0003e20000100800 */
[-C--:B------:R-:W-:Y:S01]  /*14b60*/  FMUL R5, R20, R0.reuse ;  /* 0x0000000014057220 */ /* 0x080fe20000400000 */
[----:B------:R-:W-:-:S04]  /*14b70*/  FMUL R252, R19, R0 ;  /* 0x0000000013fc7220 */ /* 0x000fc80000400000 */
[----:B------:R2:W-:Y:S01]  /*14b80*/  STL [R1+0x10], R5 ;  /* 0x0000100501007387 */ /* 0x0005e20000100800 */
[----:B-1----:R-:W-:-:S05]  /*14b90*/  FMUL R2, R18, R0 ;  /* 0x0000000012027220 */ /* 0x002fca0000400000 */
[----:B------:R1:W-:Y:S01]  /*14ba0*/  STL [R1+0x20], R2 ;  /* 0x0000200201007387 */ /* 0x0003e20000100800 */
[-C--:B--2---:R-:W-:Y:S01]  /*14bb0*/  FMUL R5, R17, R0.reuse ;  /* 0x0000000011057220 */ /* 0x084fe20000400000 */
[----:B------:R-:W-:-:S04]  /*14bc0*/  FMUL R12, R16, R0 ;  /* 0x00000000100c7220 */ /* 0x000fc80000400000 */
[----:B------:R2:W-:Y:S01]  /*14bd0*/  STL [R1+0x4], R5 ;  /* 0x0000040501007387 */ /* 0x0005e20000100800 */
[----:B-1----:R-:W-:-:S03]  /*14be0*/  FMUL R2, R15, R0 ;  /* 0x000000000f027220 */ /* 0x002fc60000400000 */
[----:B------:R-:W-:Y:S01]  /*14bf0*/  STL [R1+0x30], R12 ;  /* 0x0000300c01007387 */ /* 0x000fe20000100800 */
[----:B------:R-:W-:-:S03]  /*14c00*/  FMUL R8, R8, R0 ;  /* 0x0000000008087220 */ /* 0x000fc60000400000 */
[----:B------:R1:W-:Y:S01]  /*14c10*/  STL [R1+0x14], R2 ;  /* 0x0000140201007387 */ /* 0x0003e20000100800 */
[----:B--2---:R-:W-:-:S05]  /*14c20*/  FMUL R5, R13, R0 ;  /* 0x000000000d057220 */ /* 0x004fca0000400000 */
[----:B------:R2:W-:Y:S01]  /*14c30*/  STL [R1+0x40], R5 ;  /* 0x0000400501007387 */ /* 0x0005e20000100800 */
[----:B-1----:R-:W-:-:S03]  /*14c40*/  FMUL R2, R7, R0 ;  /* 0x0000000007027220 */ /* 0x002fc60000400000 */
[----:B------:R-:W-:Y:S04]  /*14c50*/  STL [R1+0x24], R8 ;  /* 0x0000240801007387 */ /* 0x000fe80000100800 */
[----:B------:R1:W-:Y:S01]  /*14c60*/  STL [R1+0x50], R2 ;  /* 0x0000500201007387 */ /* 0x0003e20000100800 */
[-C--:B--2---:R-:W-:Y:S01]  /*14c70*/  FMUL R5, R3, R0.reuse ;  /* 0x0000000003057220 */ /* 0x084fe20000400000 */
[----:B------:R-:W-:-:S04]  /*14c80*/  FMUL R3, R24, R0 ;  /* 0x0000000018037220 */ /* 0x000fc80000400000 */
[----:B------:R2:W-:Y:S01]  /*14c90*/  STL [R1+0x34], R5 ;  /* 0x0000340501007387 */ /* 0x0005e20000100800 */
[----:B-1----:R-:W-:-:S03]  /*14ca0*/  FMUL R2, R25, R0 ;  /* 0x0000000019027220 */ /* 0x002fc60000400000 */
[----:B------:R1:W-:Y:S04]  /*14cb0*/  STL [R1+0x60], R3 ;  /* 0x0000600301007387 */ /* 0x0003e80000100800 */
[----:B------:R3:W-:Y:S01]  /*14cc0*/  STL [R1+0x44], R2 ;  /* 0x0000440201007387 */ /* 0x0007e20000100800 */
[-C--:B--2---:R-:W-:Y:S01]  /*14cd0*/  FMUL R5, R28, R0.reuse ;  /* 0x000000001c057220 */ /* 0x084fe20000400000 */
[----:B-1----:R-:W-:-:S04]  /*14ce0*/  FMUL R3, R29, R0 ;  /* 0x000000001d037220 */ /* 0x002fc80000400000 */
[----:B------:R1:W-:Y:S01]  /*14cf0*/  STL [R1+0x70], R5 ;  /* 0x0000700501007387 */ /* 0x0003e20000100800 */
[----:B---3--:R-:W-:-:S03]  /*14d00*/  FMUL R2, R32, R0 ;  /* 0x0000000020027220 */ /* 0x008fc60000400000 */
[----:B------:R2:W-:Y:S04]  /*14d10*/  STL [R1+0x54], R3 ;  /* 0x0000540301007387 */ /* 0x0005e80000100800 */
[----:B------:R3:W-:Y:S01]  /*14d20*/  STL [R1+0x80], R2 ;  /* 0x0000800201007387 */ /* 0x0007e20000100800 */
[-C--:B-1----:R-:W-:Y:S01]  /*14d30*/  FMUL R5, R33, R0.reuse ;  /* 0x0000000021057220 */ /* 0x082fe20000400000 */
[----:B--2---:R-:W-:-:S04]  /*14d40*/  FMUL R3, R36, R0 ;  /* 0x0000000024037220 */ /* 0x004fc80000400000 */
        /* <DEDUP_REMOVED lines=20> */
[----:B------:R2:W-:Y:S01]  /*14e90*/  STL [R1+0xb4], R3 ;  /* 0x0000b40301007387 */ /* 0x0005e20000100800 */
[----:B------:R-:W-:-:S03]  /*14ea0*/  FMUL R56, R57, R0 ;  /* 0x0000000039387220 */ /* 0x000fc60000400000 */
        /* <DEDUP_REMOVED lines=88> */
[-C--:B---3--:R-:W-:Y:S01]  /*15430*/  FMUL R2, R148, R0.reuse ;  /* 0x0000000094027220 */ /* 0x088fe20000400000 */
[----:B------:R-:W-:Y:S02]  /*15440*/  FMUL R0, R149, R0 ;  /* 0x0000000095007220 */ /* 0x000fe40000400000 */
[----:B------:R1:W-:Y:S04]  /*15450*/  STL [R1+0x210], R3 ;  /* 0x0002100301007387 */ /* 0x0003e80000100800 */
[----:B------:R1:W-:Y:S04]  /*15460*/  STL [R1+0x218], R0 ;  /* 0x0002180001007387 */ /* 0x0003e80000100800 */
[----:B------:R1:W-:Y:S01]  /*15470*/  STL [R1+0x220], R2 ;  /* 0x0002200201007387 */ /* 0x0003e20000100800 */
[----:B------:R-:W-:Y:S05]  /*15480*/  @!P0 BRA `(.L_x_44) ;  /* 0x0000000000588947 */ /* 0x000fea0003800000 */
[----:B-1----:R-:W-:Y:S01]  /*15490*/  IADD3 R0, R4, 0x1800000, RZ ;  /* 0x0180000004007810 */ /* 0x002fe20007ffe0ff */
[----:B------:R-:W-:Y:S03]  /*154a0*/  BSSY B1, `(.L_x_45) ;  /* 0x000000c000017945 */ /* 0x000fe60003800000 */
[----:B------:R-:W-:-:S04]  /*154b0*/  LOP3.LUT R0, R0, 0x7f800000, RZ, 0xc0, !PT ;  /* 0x7f80000000007812 */ /* 0x000fc800078ec0ff */
[----:B------:R-:W-:-:S13]  /*154c0*/  ISETP.GT.U32.AND P0, PT, R0, 0x1ffffff, PT ;  /* 0x01ffffff0000780c */ /* 0x000fda0003f04070 */
[----:B------:R-:W-:Y:S05]  /*154d0*/  @P0 BRA `(.L_x_46) ;  /* 0x0000000000100947 */ /* 0x000fea0003800000 */
[----:B------:R-:W-:Y:S01]  /*154e0*/  IMAD.MOV.U32 R0, RZ, RZ, R4 ;  /* 0x000000ffff007224 */ /* 0x000fe200078e0004 */
[----:B------:R-:W-:-:S07]  /*154f0*/  MOV R8, 0x15510 ;  /* 0x0001551000087802 */ /* 0x000fce0000000f00 */
[----:B------:R-:W-:Y:S05]  /*15500*/  CALL.REL.NOINC `($__internal_0_$__cuda_sm20_rcp_rn_f32_slowpath) ;  /* 0x00000050001c7944 */ /* 0x000fea0003c00000 */
[----:B------:R-:W-:Y:S05]  /*15510*/  BRA `(.L_x_47) ;  /* 0x0000000000107947 */ /* 0x000fea0003800000 */
.L_x_46:
[----:B------:R-:W1:Y:S02]  /*15520*/  MUFU.RCP R6, R4 ;  /* 0x0000000400067308 */ /* 0x000e640000001000 */
[----:B-1----:R-:W-:-:S04]  /*15530*/  FFMA R0, R4, R6, -1 ;  /* 0xbf80000004007423 */ /* 0x002fc80000000006 */
[----:B------:R-:W-:-:S04]  /*15540*/  FADD.FTZ R0, -R0, -RZ ;  /* 0x800000ff00007221 */ /* 0x000fc80000010100 */
[----:B------:R-:W-:-:S07]  /*15550*/  FFMA R6, R6, R0, R6 ;  /* 0x0000000006067223 */ /* 0x000fce0000000006 */
.L_x_47:
[----:B------:R-:W-:Y:S05]  /*15560*/  BSYNC B1 ;  /* 0x0000000000017941 */ /* 0x000fea0003800000 */
.L_x_45:
[----:B------:R-:W-:Y:S01]  /*15570*/  FSETP.GEU.AND P0, PT, |R4|, 1.175494350822287508e-38, PT ;  /* 0x008000000400780b */ /* 0x000fe20003f0e200 */
[----:B------:R-:W1:Y:S01]  /*15580*/  LDC R11, c[0x0][0x600] ;  /* 0x00018000ff0b7b82 */ /* 0x000e620000000800 */
[----:B------:R-:W-:-:S11]  /*15590*/  MOV R10, R6 ;  /* 0x00000006000a7202 */ /* 0x000fd60000000f00 */
[----:B------:R-:W-:-:S06]  /*155a0*/  @!P0 FMUL R4, R4, 16777216 ;  /* 0x4b80000004048820 */ /* 0x000fcc0000400000 */
[----:B------:R-:W2:Y:S02]  /*155b0*/  MUFU.LG2 R4, R4 ;  /* 0x0000000400047308 */ /* 0x000ea40000000c00 */
[----:B--2---:R-:W-:-:S04]  /*155c0*/  @!P0 FADD R4, R4, -24 ;  /* 0xc1c0000004048421 */ /* 0x004fc80000000000 */
[----:B------:R-:W-:-:S04]  /*155d0*/  FMUL R4, R4, 0.69314718246459960938 ;  /* 0x3f31721804047820 */ /* 0x000fc80000400000 */
[----:B-1----:R-:W-:-:S07]  /*155e0*/  FFMA R11, R14, R11, R4 ;  /* 0x0000000b0e0b7223 */ /* 0x002fce0000000004 */
.L_x_44:
[----:B------:R-:W-:Y:S05]  /*155f0*/  BSYNC B0 ;  /* 0x0000000000007941 */ /* 0x000fea0003800000 */
.L_x_43:
[----:B-1----:R-:W2:Y:S01]  /*15600*/  LDL.LU R2, [R1+0x8] ;  /* 0x0000080001027983 */ /* 0x002ea20000300800 */
        /* <DEDUP_REMOVED lines=65> */
[----:B------:R-:W-:Y:S01]  /*15a20*/  ULDC.64 UR4, c[0x0][0x208] ;  /* 0x0000820000047ab9 */ /* 0x000fe20000000a00 */
[----:B------:R-:W-:Y:S02]  /*15a30*/  BSSY B0, `(.L_x_48) ;  /* 0x000009b000007945 */ /* 0x000fe40003800000 */
        /* <DEDUP_REMOVED lines=91> */
[----:B------:R-:W-:-:S02]  /*15ff0*/  FMUL R196, R60, R10 ;  /* 0x0000000a3cc47220 */ /* 0x000fc40000400000 */
[----:B------:R-:W1:Y:S01]  /*16000*/  S2R R60, SR_TID.X ;  /* 0x00000000003c7919 */ /* 0x000e620000002100 */
        /* <DEDUP_REMOVED lines=15> */
[----:B------:R-:W-:Y:S01]  /*16100*/  FMUL R22, R99, R10 ;  /* 0x0000000a63167220 */ /* 0x000fe20000400000 */
[----:B-1----:R-:W-:-:S02]  /*16110*/  LOP3.LUT P0, RZ, R60, 0x3, RZ, 0xc0, !PT ;  /* 0x000000033cff7812 */ /* 0x002fc4000780c0ff */
[----:B------:R-:W-:Y:S01]  /*16120*/  LOP3.LUT R55, R60, 0x60, RZ, 0xc0, !PT ;  /* 0x000000603c377812 */ /* 0x000fe200078ec0ff */
[-C--:B------:R-:W-:Y:S01]  /*16130*/  FMUL R177, R21, R10.reuse ;  /* 0x0000000a15b17220 */ /* 0x080fe20000400000 */
[-C--:B------:R-:W-:Y:S02]  /*16140*/  FMUL R176, R20, R10.reuse ;  /* 0x0000000a14b07220 */ /* 0x080fe40000400000 */
[----:B------:R-:W-:Y:S01]  /*16150*/  SHF.R.U32.HI R55, RZ, 0x5, R55 ;  /* 0x00000005ff377819 */ /* 0x000fe20000011637 */
        /* <DEDUP_REMOVED lines=18> */
[----:B------:R-:W-:Y:S06]  /*16280*/  @P0 BRA `(.L_x_49) ;  /* 0x0000000000540947 */ /* 0x000fec0003800000 */
[----:B------:R-:W-:Y:S01]  /*16290*/  SHF.R.U32.HI R3, RZ, 0x2, R60 ;  /* 0x00000002ff037819 */ /* 0x000fe2000001163c */
[----:B------:R-:W1:Y:S01]  /*162a0*/  LDC.64 R4, c[0x0][0x688] ;  /* 0x0001a200ff047b82 */ /* 0x000e620000000a00 */
[----:B------:R-:W-:Y:S02]  /*162b0*/  SHF.L.U32 R0, R55, 0x4, RZ ;  /* 0x0000000437007819 */ /* 0x000fe400000006ff */
[----:B------:R-:W-:-:S04]  /*162c0*/  LOP3.LUT R3, R3, 0x7, RZ, 0xc0, !PT ;  /* 0x0000000703037812 */ /* 0x000fc800078ec0ff */
[----:B------:R-:W-:Y:S02]  /*162d0*/  LOP3.LUT R0, R0, 0xfffffff0, R3, 0xe2, !PT ;  /* 0xfffffff000007812 */ /* 0x000fe400078ee203 */
[----:B------:R-:W2:Y:S02]  /*162e0*/  S2R R3, SR_CTAID.X ;  /* 0x0000000000037919 */ /* 0x000ea40000002500 */
[----:B--2---:R-:W-:-:S04]  /*162f0*/  IMAD.SHL.U32 R3, R3, 0x40, RZ ;  /* 0x0000004003037824 */ /* 0x004fc800078e00ff */
[----:B-1----:R-:W-:Y:S01]  /*16300*/  IMAD R4, R4, UR36, R3 ;  /* 0x0000002404047c24 */ /* 0x002fe2000f8e0203 */
[----:B------:R-:W-:-:S03]  /*16310*/  LOP3.LUT R3, R0, R3, RZ, 0xfc, !PT ;  /* 0x0000000300037212 */ /* 0x000fc600078efcff */
[----:B------:R-:W-:-:S05]  /*16320*/  IMAD R4, R5, UR37, R4 ;  /* 0x0000002505047c24 */ /* 0x000fca000f8e0204 */
[----:B------:R-:W-:Y:S02]  /*16330*/  IADD3 R0, P2, R0, R4, RZ ;  /* 0x0000000400007210 */ /* 0x000fe40007f5e0ff */
[----:B------:R-:W1:Y:S02]  /*16340*/  LDC R4, c[0x0][0x288] ;  /* 0x0000a200ff047b82 */ /* 0x000e640000000800 */
[C---:B-1----:R-:W-:Y:S02]  /*16350*/  ISETP.GE.U32.AND P0, PT, R3.reuse, R4, PT ;  /* 0x000000040300720c */ /* 0x042fe40003f06070 */
[----:B------:R-:W-:-:S04]  /*16360*/  IADD3 R3, R3, 0x8, RZ ;  /* 0x0000000803037810 */ /* 0x000fc80007ffe0ff */
[----:B------:R-:W-:Y:S02]  /*16370*/  ISETP.GE.U32.AND P1, PT, R3, R4, PT ;  /* 0x000000040300720c */ /* 0x000fe40003f26070 */
[----:B------:R-:W1:Y:S01]  /*16380*/  LDC.64 R4, c[0x0][0x680] ;  /* 0x0001a000ff047b82 */ /* 0x000e620000000a00 */
[----:B------:R-:W-:Y:S02]  /*16390*/  IADD3.X R3, RZ, RZ, RZ, P2, !PT ;  /* 0x000000ffff037210 */ /* 0x000fe400017fe4ff */
[----:B-1----:R-:W-:-:S04]  /*163a0*/  LEA R4, P3, R0, R4, 0x2 ;  /* 0x0000000400047211 */ /* 0x002fc800078610ff */
[----:B------:R-:W-:-:S05]  /*163b0*/  LEA.HI.X R5, R0, R5, R3, 0x2, P3 ;  /* 0x0000000500057211 */ /* 0x000fca00018f1403 */
[----:B------:R1:W-:Y:S04]  /*163c0*/  @!P0 STG.E desc[UR4][R4.64], R9 ;  /* 0x0000000904008986 */ /* 0x0003e8000c101904 */
[----:B------:R1:W-:Y:S02]  /*163d0*/  @!P1 STG.E desc[UR4][R4.64+0x20], R11 ;  /* 0x0000200b04009986 */ /* 0x0003e4000c101904 */
.L_x_49:
[----:B------:R-:W-:Y:S05]  /*163e0*/  BSYNC B0 ;  /* 0x0000000000007941 */ /* 0x000fea0003800000 */
.L_x_48:
[----:B-1----:R-:W1:Y:S02]  /*163f0*/  LDC.64 R4, c[0x0][0x730] ;  /* 0x0001cc00ff047b82 */ /* 0x002e640000000a00 */
[----:B-1----:R-:W-:-:S04]  /*16400*/  ISETP.NE.U32.AND P0, PT, R4, RZ, PT ;  /* 0x000000ff0400720c */ /* 0x002fc80003f05070 */
[----:B------:R-:W-:-:S13]  /*16410*/  ISETP.NE.AND.EX P0, PT, R5, RZ, PT, P0 ;  /* 0x000000ff0500720c */ /* 0x000fda0003f05300 */
[----:B------:R-:W-:Y:S05]  /*16420*/  @P0 BRA `(.L_x_50) ;  /* 0x0000000000200947 */ /* 0x000fea0003800000 */
[----:B------:R-:W1:Y:S02]  /*16430*/  LDC.64 R4, c[0x0][0x728] ;  /* 0x0001ca00ff047b82 */ /* 0x000e640000000a00 */
[----:B-1----:R-:W-:-:S04]  /*16440*/  ISETP.NE.U32.AND P0, PT, R4, RZ, PT ;  /* 0x000000ff0400720c */ /* 0x002fc80003f05070 */
[----:B------:R-:W-:-:S13]  /*16450*/  ISETP.NE.AND.EX P0, PT, R5, RZ, PT, P0 ;  /* 0x000000ff0500720c */ /* 0x000fda0003f05300 */
[----:B------:R-:W-:Y:S05]  /*16460*/  @!P0 BRA `(.L_x_51) ;  /* 0x00000000000c8947 */ /* 0x000fea0003800000 */
[----:B------:R-:W1:Y:S02]  /*16470*/  LDC.64 R58, c[0x0][0x728] ;  /* 0x0001ca00ff3a7b82 */ /* 0x000e640000000a00 */
[----:B-1----:R1:W5:Y:S01]  /*16480*/  LDG.E R58, desc[UR4][R58.64] ;  /* 0x000000043a3a7981 */ /* 0x002362000c1e1900 */
[----:B------:R-:W-:Y:S05]  /*16490*/  BRA `(.L_x_50) ;  /* 0x0000000000047947 */ /* 0x000fea0003800000 */
.L_x_51:
[----:B------:R-:W2:Y:S02]  /*164a0*/  LDC R58, c[0x0][0x720] ;  /* 0x0001c800ff3a7b82 */ /* 0x000ea40000000800 */
.L_x_50:
[----:B------:R-:W-:-:S04]  /*164b0*/  MOV R0, RZ ;  /* 0x000000ff00007202 */ /* 0x000fc80000000f00 */
[----:B------:R-:W-:-:S13]  /*164c0*/  LOP3.LUT P0, RZ, R0, 0x1bf, RZ, 0xc0, !PT ;  /* 0x000001bf00ff7812 */ /* 0x000fda000780c0ff */
[----:B------:R-:W-:Y:S05]  /*164d0*/  @!P0 BRA `(.L_x_52) ;  /* 0x0000000000348947 */ /* 0x000fea0003800000 */
[----:B------:R-:W-:Y:S01]  /*164e0*/  MOV R14, 0x0 ;  /* 0x00000000000e7802 */ /* 0x000fe20000000f00 */
[----:B------:R-:W3:Y:S01]  /*164f0*/  LDC R4, c[0x4][0x70] ;  /* 0x01001c00ff047b82 */ /* 0x000ee20000000800 */
[----:B------:R-:W-:Y:S01]  /*16500*/  IMAD.MOV.U32 R8, RZ, RZ, 0x70 ;  /* 0x00000070ff087424 */ /* 0x000fe200078e00ff */
[----:B------:R-:W-:Y:S02]  /*16510*/  MOV R12, 0x1 ;  /* 0x00000001000c7802 */ /* 0x000fe40000000f00 */
[----:B------:R-:W-:-:S04]  /*16520*/  MOV R13, RZ ;  /* 0x000000ff000d7202 */ /* 0x000fc80000000f00 */
[----:B------:R-:W4:Y:S08]  /*16530*/  LDC R5, c[0x4][0x74] ;  /* 0x01001d00ff057b82 */ /* 0x000f300000000800 */
[----:B------:R-:W1:Y:S08]  /*16540*/  LDC R6, c[0x4][0x78] ;  /* 0x01001e00ff067b82 */ /* 0x000e700000000800 */
[----:B------:R-:W1:Y:S08]  /*16550*/  LDC R7, c[0x4][0x7c] ;  /* 0x01001f00ff077b82 */ /* 0x000e700000000800 */
[----:B------:R-:W1:Y:S08]  /*16560*/  LDC R10, c[0x4][0x8] ;  /* 0x01000200ff0a7b82 */ /* 0x000e700000000800 */
[----:B------:R-:W1:Y:S08]  /*16570*/  LDC R11, c[0x4][0xc] ;  /* 0x01000300ff0b7b82 */ /* 0x000e700000000800 */
[----:B---3--:R-:W1:Y:S02]  /*16580*/  LDC.64 R14, c[0x4][R14] ;  /* 0x010000000e0e7b82 */ /* 0x008e640000000a00 */
[----:B------:R-:W-:-:S07]  /*16590*/  LEPC R20, `(.L_x_52) ;  /* 0x000000001014794e */ /* 0x000fce0000000000 */
[----:B-12-45:R-:W-:Y:S05]  /*165a0*/  CALL.ABS.NOINC R14 ;  /* 0x000000000e007343 */ /* 0x036fea0003c00000 */
.L_x_52:
[----:B------:R-:W3:Y:S01]  /*165b0*/  S2R R21, SR_CgaCtaId ;  /* 0x0000000000157919 */ /* 0x000ee20000008800 */
[----:B------:R-:W-:-:S04]  /*165c0*/  MOV R20, 0x400 ;  /* 0x0000040000147802 */ /* 0x000fc80000000f00 */
[----:B---3--:R-:W-:-:S04]  /*165d0*/  LEA R20, R21, R20, 0x18 ;  /* 0x0000001415147211 */ /* 0x008fc800078ec0ff */
        /* <DEDUP_REMOVED lines=15> */
.L_x_53:
[----:B------:R-:W3:Y:S01]  /*166d0*/  S2R R20, SR_TID.X ;  /* 0x0000000000147919 */ /* 0x000ee20000002100 */
[C---:B------:R-:W-:Y:S02]  /*166e0*/  SHF.L.U32 R4, R60.reuse, 0x5, RZ ;  /* 0x000000053c047819 */ /* 0x040fe400000006ff */
[----:B------:R-:W-:Y:S02]  /*166f0*/  SHF.R.U32.HI R3, RZ, 0x1, R60 ;  /* 0x00000001ff037819 */ /* 0x000fe4000001163c */
[----:B------:R-:W-:Y:S02]  /*16700*/  LOP3.LUT P2, RZ, R60, 0x4, RZ, 0xc0, !PT ;  /* 0x000000043cff7812 */ /* 0x000fe4000784c0ff */
[----:B---3--:R-:W-:-:S05]  /*16710*/  LOP3.LUT R20, R20, 0x7f, RZ, 0xc0, !PT ;  /* 0x0000007f14147812 */ /* 0x008fca00078ec0ff */
[----:B------:R-:W-:-:S05]  /*16720*/  VIADD R0, R20, 0x1f ;  /* 0x0000001f14007836 */ /* 0x000fca0000000000 */
[----:B------:R-:W-:Y:S02]  /*16730*/  ISETP.GT.U32.AND P1, PT, R0, 0x3e, PT ;  /* 0x0000003e0000780c */ /* 0x000fe40003f24070 */
[----:B------:R-:W-:-:S04]  /*16740*/  LOP3.LUT R0, R4, 0xc0, RZ, 0xc0, !PT ;  /* 0x000000c004007812 */ /* 0x000fc800078ec0ff */
[----:B------:R-:W-:Y:S02]  /*16750*/  LOP3.LUT R0, R0, 0x8, R3, 0xf8, !PT ;  /* 0x0000000800007812 */ /* 0x000fe400078ef803 */
[----:B------:R-:W-:-:S04]  /*16760*/  SHF.L.U32 R3, R60, 0x2, RZ ;  /* 0x000000023c037819 */ /* 0x000fc800000006ff */
[----:B------:R-:W-:Y:S02]  /*16770*/  LOP3.LUT R0, R0, 0x18, R3, 0x78, !PT ;  /* 0x0000001800007812 */ /* 0x000fe400078e7803 */
[C---:B------:R-:W-:Y:S02]  /*16780*/  LOP3.LUT R3, R4.reuse, 0x20, RZ, 0xc0, !PT ;  /* 0x0000002004037812 */ /* 0x040fe400078ec0ff */
[----:B------:R-:W-:-:S03]  /*16790*/  LOP3.LUT R4, R4, 0x100, RZ, 0xc0, !PT ;  /* 0x0000010004047812 */ /* 0x000fc600078ec0ff */
[----:B------:R-:W-:-:S05]  /*167a0*/  IMAD R3, R55, 0x200, R3 ;  /* 0x0000020037037824 */ /* 0x000fca00078e0203 */
[----:B------:R-:W-:Y:S02]  /*167b0*/  IADD3 R0, R0, R3, R4 ;  /* 0x0000000300007210 */ /* 0x000fe40007ffe004 */
[----:B------:R-:W3:Y:S02]  /*167c0*/  LDC.64 R4, c[0x0][0x730] ;  /* 0x0001cc00ff047b82 */ /* 0x000ee40000000a00 */
[----:B---3--:R-:W-:-:S04]  /*167d0*/  ISETP.NE.U32.AND P0, PT, R4, RZ, PT ;  /* 0x000000ff0400720c */ /* 0x008fc80003f05070 */
[----:B------:R-:W-:-:S13]  /*167e0*/  ISETP.NE.AND.EX P0, PT, R5, RZ, PT, P0 ;  /* 0x000000ff0500720c */ /* 0x000fda0003f05300 */
[----:B--2--5:R-:W2:Y:S02]  /*167f0*/  @P0 LDC R58, c[0x0][0x720] ;  /* 0x0001c800ff3a0b82 */ /* 0x024ea40000000800 */
[-C--:B--2---:R-:W-:Y:S01]  /*16800*/  FMUL R4, R166, R58.reuse ;  /* 0x0000003aa6047220 */ /* 0x084fe20000400000 */
[-C--:B------:R-:W-:Y:S01]  /*16810*/  FMUL R162, R162, R58.reuse ;  /* 0x0000003aa2a27220 */ /* 0x080fe20000400000 */
[-C--:B------:R-:W-:Y:S01]  /*16820*/  FMUL R2, R2, R58.reuse ;  /* 0x0000003a02027220 */ /* 0x080fe20000400000 */
[-C--:B------:R-:W-:Y:S01]  /*16830*/  FMUL R5, R36, R58.reuse ;  /* 0x0000003a24057220 */ /* 0x080fe20000400000 */
[-C--:B------:R-:W-:Y:S01]  /*16840*/  FMUL R6, R159, R58.reuse ;  /* 0x0000003a9f067220 */ /* 0x080fe20000400000 */
[-C--:B------:R-:W-:Y:S01]  /*16850*/  FMUL R155, R155, R58.reuse ;  /* 0x0000003a9b9b7220 */ /* 0x080fe20000400000 */
[-C--:B------:R-:W-:Y:S01]  /*16860*/  FMUL R7, R40, R58.reuse ;  /* 0x0000003a28077220 */ /* 0x080fe20000400000 */
[----:B------:R-:W-:Y:S01]  /*16870*/  FMUL R41, R41, R58 ;  /* 0x0000003a29297220 */ /* 0x000fe20000400000 */
[----:B------:R-:W-:-:S02]  /*16880*/  F2FP.F16.F32.PACK_AB R4, R162, R4 ;  /* 0x00000004a204723e */ /* 0x000fc400000000ff */
[----:B------:R-:W-:Y:S02]  /*16890*/  F2FP.F16.F32.PACK_AB R5, R5, R2 ;  /* 0x000000020505723e */ /* 0x000fe400000000ff */
[----:B------:R-:W-:Y:S02]  /*168a0*/  F2FP.F16.F32.PACK_AB R6, R155, R6 ;  /* 0x000000069b06723e */ /* 0x000fe400000000ff */
[----:B------:R-:W-:Y:S01]  /*168b0*/  F2FP.F16.F32.PACK_AB R7, R41, R7 ;  /* 0x000000072907723e */ /* 0x000fe200000000ff */
[----:B------:R-:W-:Y:S06]  /*168c0*/  @P1 BRA `(.L_x_54) ;  /* 0x0000000000041947 */ /* 0x000fec0003800000 */
[----:B------:R-:W-:-:S04]  /*168d0*/  DEPBAR.LE SB0, 0x1 ;  /* 0x000080400000791a */ /* 0x000fc80000000000 */
.L_x_54:
[----:B------:R-:W2:Y:S01]  /*168e0*/  S2R R40, SR_CgaCtaId ;  /* 0x0000000000287919 */ /* 0x000ea20000008800 */
[----:B------:R-:W-:Y:S05]  /*168f0*/  WARPSYNC.ALL ;  /* 0x0000000000007948 */ /* 0x000fea0003800000 */
[----:B------:R-:W-:Y:S01]  /*16900*/  BAR.SYNC.DEFER_BLOCKING 0x1, 0x80 ;  /* 0x0042000000007b1d */ /* 0x000fe20000010000 */
[----:B------:R-:W-:Y:S01]  /*16910*/  MOV R21, 0x400 ;  /* 0x0000040000157802 */ /* 0x000fe20000000f00 */
[-C--:B------:R-:W-:Y:S01]  /*16920*/  FMUL R29, R29, R58.reuse ;  /* 0x0000003a1d1d7220 */ /* 0x080fe20000400000 */
[----:B------:R-:W-:Y:S01]  /*16930*/  MOV R3, 0x10 ;  /* 0x0000001000037802 */ /* 0x000fe20000000f00 */
[-C--:B------:R-:W-:Y:S01]  /*16940*/  FMUL R163, R163, R58.reuse ;  /* 0x0000003aa3a37220 */ /* 0x080fe20000400000 */
[-C--:B------:R-:W-:Y:S01]  /*16950*/  FMUL R37, R37, R58.reuse ;  /* 0x0000003a25257220 */ /* 0x080fe20000400000 */
[----:B------:R-:W-:Y:S01]  /*16960*/  FMUL R154, R154, R58 ;  /* 0x0000003a9a9a7220 */ /* 0x000fe20000400000 */
[----:B------:R-:W-:Y:S01]  /*16970*/  SEL R8, R3, 0xfffffff0, !P2 ;  /* 0xfffffff003087807 */ /* 0x000fe20005000000 */
[----:B------:R-:W3:Y:S04]  /*16980*/  LDL.LU R20, [R1] ;  /* 0x0000000001147983 */ /* 0x000ee80000300800 */
[----:B------:R-:W4:Y:S04]  /*16990*/  LDL.LU R14, [R1+0x10] ;  /* 0x00001000010e7983 */ /* 0x000f280000300800 */
[----:B------:R-:W5:Y:S04]  /*169a0*/  LDL.LU R3, [R1+0x4] ;  /* 0x0000040001037983 */ /* 0x000f680000300800 */
[----:B------:R-:W3:Y:S04]  /*169b0*/  LDL.LU R13, [R1+0x20] ;  /* 0x00002000010d7983 */ /* 0x000ee80000300800 */
[----:B------:R-:W3:Y:S01]  /*169c0*/  LDL.LU R11, [R1+0x14] ;  /* 0x00001400010b7983 */ /* 0x000ee20000300800 */
[----:B--2---:R-:W-:-:S04]  /*169d0*/  LEA R21, R40, R21, 0x18 ;  /* 0x0000001528157211 */ /* 0x004fc800078ec0ff */
[----:B------:R-:W-:Y:S01]  /*169e0*/  LEA R2, R0, R21, 0x1 ;  /* 0x0000001500027211 */ /* 0x000fe200078e08ff */
[----:B------:R-:W-:-:S04]  /*169f0*/  FMUL R0, R33, R58 ;  /* 0x0000003a21007220 */ /* 0x000fc80000400000 */
[----:B------:R2:W-:Y:S02]  /*16a00*/  STSM.16.M88.4 [R2], R4 ;  /* 0x0000000402007844 */ /* 0x0005e40000000200 */
[----:B--2---:R-:W-:Y:S01]  /*16a10*/  F2FP.F16.F32.PACK_AB R7, R0, R29 ;  /* 0x0000001d0007723e */ /* 0x004fe200000000ff */
[----:B------:R-:W-:Y:S02]  /*16a20*/  IMAD R0, R8, 0x2, R2 ;  /* 0x0000000208007824 */ /* 0x000fe400078e0202 */
[-C--:B------:R-:W-:Y:S01]  /*16a30*/  FMUL R4, R170, R58.reuse ;  /* 0x0000003aaa047220 */ /* 0x080fe20000400000 */
[----:B------:R-:W2:Y:S01]  /*16a40*/  LDL.LU R8, [R1+0x30] ;  /* 0x0000300001087983 */ /* 0x000ea20000300800 */
[-C--:B------:R-:W-:Y:S01]  /*16a50*/  FMUL R5, R32, R58.reuse ;  /* 0x0000003a20057220 */ /* 0x080fe20000400000 */
[----:B------:R-:W-:Y:S02]  /*16a60*/  FMUL R6, R158, R58 ;  /* 0x0000003a9e067220 */ /* 0x000fe40000400000 */
[----:B------:R-:W2:Y:S01]  /*16a70*/  LDL.LU R12, [R1+0x24] ;  /* 0x00002400010c7983 */ /* 0x000ea20000300800 */
[----:B------:R-:W-:-:S02]  /*16a80*/  F2FP.F16.F32.PACK_AB R4, R163, R4 ;  /* 0x00000004a304723e */ /* 0x000fc400000000ff */
[----:B------:R-:W-:Y:S01]  /*16a90*/  F2FP.F16.F32.PACK_AB R5, R37, R5 ;  /* 0x000000052505723e */ /* 0x000fe200000000ff */
[----:B------:R-:W2:Y:S01]  /*16aa0*/  LDL.LU R10, [R1+0x40] ;  /* 0x00004000010a7983 */ /* 0x000ea20000300800 */
[----:B------:R-:W-:-:S03]  /*16ab0*/  F2FP.F16.F32.PACK_AB R6, R154, R6 ;  /* 0x000000069a06723e */ /* 0x000fc600000000ff */
[----:B------:R-:W2:Y:S04]  /*16ac0*/  LDL.LU R15, [R1+0x34] ;  /* 0x00003400010f7983 */ /* 0x000ea80000300800 */
[----:B------:R-:W2:Y:S01]  /*16ad0*/  LDL.LU R9, [R1+0x50] ;  /* 0x0000500001097983 */ /* 0x000ea20000300800 */
[----:B------:R-:W-:-:S03]  /*16ae0*/  FMUL R60, R167, R58 ;  /* 0x0000003aa73c7220 */ /* 0x000fc60000400000 */
[----:B------:R1:W-:Y:S01]  /*16af0*/  STSM.16.M88.4 [R0], R4 ;  /* 0x0000000400007844 */ /* 0x0003e20000000200 */
[-C--:B------:R-:W-:Y:S01]  /*16b00*/  FMUL R62, R171, R58.reuse ;  /* 0x0000003aab3e7220 */ /* 0x080fe20000400000 */
[-C--:B------:R-:W-:Y:S01]  /*16b10*/  FMUL R67, R25, R58.reuse ;  /* 0x0000003a19437220 */ /* 0x080fe20000400000 */
[-C--:B------:R-:W-:Y:S01]  /*16b20*/  FMUL R75, R23, R58.reuse ;  /* 0x0000003a174b7220 */ /* 0x080fe20000400000 */
[-C--:B------:R-:W-:Y:S01]  /*16b30*/  FMUL R71, R24, R58.reuse ;  /* 0x0000003a18477220 */ /* 0x080fe20000400000 */
[-C--:B------:R-:W-:Y:S01]  /*16b40*/  FMUL R63, R28, R58.reuse ;  /* 0x0000003a1c3f7220 */ /* 0x080fe20000400000 */
[-C--:B------:R-:W-:Y:S01]  /*16b50*/  FMUL R74, R186, R58.reuse ;  /* 0x0000003aba4a7220 */ /* 0x080fe20000400000 */
[----:B-1----:R-:W2:Y:S04]  /*16b60*/  LDL.LU R6, [R1+0x44] ;  /* 0x0000440001067983 */ /* 0x002ea80000300800 */
[----:B------:R-:W2:Y:S04]  /*16b70*/  LDL.LU R5, [R1+0x60] ;  /* 0x0000600001057983 */ /* 0x000ea80000300800 */
[----:B------:R-:W2:Y:S01]  /*16b80*/  LDL.LU R4, [R1+0x54] ;  /* 0x0000540001047983 */ /* 0x000ea20000300800 */
[-C--:B------:R-:W-:Y:S01]  /*16b90*/  FMUL R68, R179, R58.reuse ;  /* 0x0000003ab3447220 */ /* 0x080fe20000400000 */
[-C--:B------:R-:W-:Y:S01]  /*16ba0*/  FMUL R59, R174, R58.reuse ;  /* 0x0000003aae3b7220 */ /* 0x080fe20000400000 */
[-C--:B------:R-:W-:Y:S01]  /*16bb0*/  FMUL R72, R183, R58.reuse ;  /* 0x0000003ab7487220 */ /* 0x080fe20000400000 */
[-C--:B------:R-:W-:Y:S01]  /*16bc0*/  FMUL R66, R178, R58.reuse ;  /* 0x0000003ab2427220 */ /* 0x080fe20000400000 */
[-C--:B------:R-:W-:Y:S01]  /*16bd0*/  FMUL R70, R182, R58.reuse ;  /* 0x0000003ab6467220 */ /* 0x080fe20000400000 */
[-C--:B------:R-:W-:Y:S01]  /*16be0*/  FMUL R114, R56, R58.reuse ;  /* 0x0000003a38727220 */ /* 0x080fe20000400000 */
[----:B------:R-:W-:Y:S01]  /*16bf0*/  @!PT LDS RZ, [RZ] ;  /* 0x00000000fffff984 */ /* 0x000fe20000000800 */
[----:B------:R-:W-:Y:S01]  /*16c00*/  @!PT LDS RZ, [RZ] ;  /* 0x00000000fffff984 */ /* 0x000fe20000000800 */
[----:B------:R-:W-:Y:S01]  /*16c10*/  @!PT LDS RZ, [RZ] ;  /* 0x00000000fffff984 */ /* 0x000fe20000000800 */
[----:B------:R-:W-:Y:S01]  /*16c20*/  @!PT LDS RZ, [RZ] ;  /* 0x00000000fffff984 */ /* 0x000fe20000000800 */
[----:B------:R1:W-:Y:S06]  /*16c30*/  MEMBAR.ALL.CTA ;  /* 0x0000000000007992 */ /* 0x0003ec0000008000 */
[----:B-1----:R-:W1:Y:S01]  /*16c40*/  FENCE.VIEW.ASYNC.S ;  /* 0x00000000000073c6 */ /* 0x002e620000000000 */
[-C--:B----4-:R-:W-:Y:S01]  /*16c50*/  FMUL R167, R14, R58.reuse ;  /* 0x0000003a0ea77220 */ /* 0x090fe20000400000 */
[----:B-----5:R-:W-:-:S02]  /*16c60*/  FMUL R162, R3, R58 ;  /* 0x0000003a03a27220 */ /* 0x020fc40000400000 */
[----:B------:R-:W4:Y:S01]  /*16c70*/  LDL.LU R3, [R1+0x70] ;  /* 0x0000700001037983 */ /* 0x000f220000300800 */
[----:B---3--:R-:W-:-:S03]  /*16c80*/  FMUL R163, R13, R58 ;  /* 0x0000003a0da37220 */ /* 0x008fc60000400000 */
[----:B------:R-:W3:Y:S01]  /*16c90*/  LDL.LU R14, [R1+0x64] ;  /* 0x00006400010e7983 */ /* 0x000ee20000300800 */
[----:B------:R-:W-:-:S03]  /*16ca0*/  FMUL R158, R11, R58 ;  /* 0x0000003a0b9e7220 */ /* 0x000fc60000400000 */
[----:B------:R-:W5:Y:S01]  /*16cb0*/  LDL.LU R13, [R1+0x80] ;  /* 0x00008000010d7983 */ /* 0x000f620000300800 */
[----:B--2---:R-:W-:-:S03]  /*16cc0*/  FMUL R159, R8, R58 ;  /* 0x0000003a089f7220 */ /* 0x004fc60000400000 */
[----:B------:R-:W2:Y:S01]  /*16cd0*/  LDL.LU R8, [R1+0x74] ;  /* 0x0000740001087983 */ /* 0x000ea20000300800 */
[----:B------:R-:W-:-:S03]  /*16ce0*/  FMUL R154, R12, R58 ;  /* 0x0000003a0c9a7220 */ /* 0x000fc60000400000 */
[----:B------:R-:W3:Y:S04]  /*16cf0*/  LDL.LU R11, [R1+0x90] ;  /* 0x00009000010b7983 */ /* 0x000ee80000300800 */
[----:B------:R-:W5:Y:S01]  /*16d00*/  LDL.LU R12, [R1+0x84] ;  /* 0x00008400010c7983 */ /* 0x000f620000300800 */
[----:B------:R-:W-:-:S03]  /*16d10*/  FMUL R155, R10, R58 ;  /* 0x0000003a0a9b7220 */ /* 0x000fc60000400000 */
[----:B------:R-:W5:Y:S01]  /*16d20*/  LDL.LU R10, [R1+0xa0] ;  /* 0x0000a000010a7983 */ /* 0x000f620000300800 */
[----:B------:R-:W-:-:S03]  /*16d30*/  FMUL R151, R9, R58 ;  /* 0x0000003a09977220 */ /* 0x000fc60000400000 */
[----:B------:R-:W5:Y:S04]  /*16d40*/  LDL.LU R9, [R1+0x94] ;  /* 0x0000940001097983 */ /* 0x000f680000300800 */
[----:B------:R-:W5:Y:S01]  /*16d50*/  LDL.LU R7, [R1+0xb0] ;  /* 0x0000b00001077983 */ /* 0x000f620000300800 */
[----:B------:R-:W-:-:S03]  /*16d60*/  FMUL R146, R6, R58 ;  /* 0x0000003a06927220 */ /* 0x000fc60000400000 */
[----:B------:R-:W5:Y:S01]  /*16d70*/  LDL.LU R6, [R1+0xa4] ;  /* 0x0000a40001067983 */ /* 0x000f620000300800 */
[----:B------:R-:W-:-:S03]  /*16d80*/  FMUL R147, R5, R58 ;  /* 0x0000003a05937220 */ /* 0x000fc60000400000 */
[----:B------:R-:W5:Y:S01]  /*16d90*/  LDL.LU R5, [R1+0xc0] ;  /* 0x0000c00001057983 */ /* 0x000f620000300800 */
[----:B------:R-:W-:-:S03]  /*16da0*/  FMUL R142, R4, R58 ;  /* 0x0000003a048e7220 */ /* 0x000fc60000400000 */
[----:B------:R-:W5:Y:S01]  /*16db0*/  LDL.LU R4, [R1+0xb4] ;  /* 0x0000b40001047983 */ /* 0x000f620000300800 */
        /* <DEDUP_REMOVED lines=8> */
[----:B------:R-:W-:Y:S01]  /*16e40*/  F2FP.F16.F32.PACK_AB R60, R60, R59 ;  /* 0x0000003b3c3c723e */ /* 0x000fe200000000ff */
        /* <DEDUP_REMOVED lines=8> */
[----:B----4-:R-:W-:-:S02]  /*16ed0*/  FMUL R143, R3, R58 ;  /* 0x0000003a038f7220 */ /* 0x010fc40000400000 */
[----:B------:R-:W4:Y:S01]  /*16ee0*/  LDL.LU R3, [R1+0xc4] ;  /* 0x0000c40001037983 */ /* 0x000f220000300800 */
[----:B--2---:R-:W-:-:S03]  /*16ef0*/  FMUL R134, R8, R58 ;  /* 0x0000003a08867220 */ /* 0x004fc60000400000 */
[----:B------:R-:W2:Y:S01]  /*16f00*/  LDL.LU R8, [R1+0xd4] ;  /* 0x0000d40001087983 */ /* 0x000ea20000300800 */
[----:B---3--:R-:W-:-:S03]  /*16f10*/  FMUL R135, R11, R58 ;  /* 0x0000003a0b877220 */ /* 0x008fc60000400000 */
[----:B------:R-:W3:Y:S01]  /*16f20*/  LDL.LU R11, [R1+0xd0] ;  /* 0x0000d000010b7983 */ /* 0x000ee20000300800 */
[----:B-----5:R-:W-:-:S03]  /*16f30*/  FMUL R130, R12, R58 ;  /* 0x0000003a0c827220 */ /* 0x020fc60000400000 */
[----:B------:R-:W5:Y:S01]  /*16f40*/  LDL.LU R12, [R1+0xe4] ;  /* 0x0000e400010c7983 */ /* 0x000f620000300800 */
[-C--:B------:R-:W-:Y:S01]  /*16f50*/  FMUL R139, R13, R58.reuse ;  /* 0x0000003a0d8b7220 */ /* 0x080fe20000400000 */
[-C--:B------:R-:W-:Y:S02]  /*16f60*/  FMUL R131, R10, R58.reuse ;  /* 0x0000003a0a837220 */ /* 0x080fe40000400000 */
[----:B------:R-:W5:Y:S01]  /*16f70*/  LDL.LU R13, [R1+0xe0] ;  /* 0x0000e000010d7983 */ /* 0x000f620000300800 */
[----:B------:R-:W-:-:S03]  /*16f80*/  FMUL R126, R9, R58 ;  /* 0x0000003a097e7220 */ /* 0x000fc60000400000 */
[----:B------:R-:W5:Y:S04]  /*16f90*/  LDL.LU R10, [R1+0xf4] ;  /* 0x0000f400010a7983 */ /* 0x000f680000300800 */
[----:B------:R-:W5:Y:S01]  /*16fa0*/  LDL.LU R9, [R1+0xf0] ;  /* 0x0000f00001097983 */ /* 0x000f620000300800 */
[-C--:B------:R-:W-:Y:S01]  /*16fb0*/  FMUL R127, R7, R58.reuse ;  /* 0x0000003a077f7220 */ /* 0x080fe20000400000 */
[-C--:B------:R-:W-:Y:S02]  /*16fc0*/  FMUL R122, R6, R58.reuse ;  /* 0x0000003a067a7220 */ /* 0x080fe40000400000 */
[----:B------:R-:W5:Y:S01]  /*16fd0*/  LDL.LU R6, [R1+0x104] ;  /* 0x0001040001067983 */ /* 0x000f620000300800 */
[----:B------:R-:W-:-:S03]  /*16fe0*/  FMUL R123, R5, R58 ;  /* 0x0000003a057b7220 */ /* 0x000fc60000400000 */
[----:B------:R-:W5:Y:S01]  /*16ff0*/  LDL.LU R5, [R1+0x100] ;  /* 0x0001000001057983 */ /* 0x000f620000300800 */
[----:B------:R-:W-:-:S03]  /*17000*/  FMUL R118, R4, R58 ;  /* 0x0000003a04767220 */ /* 0x000fc60000400000 */
[----:B------:R-:W5:Y:S01]  /*17010*/  LDL.LU R4, [R1+0x114] ;  /* 0x0001140001047983 */ /* 0x000f620000300800 */
[-C--:B------:R-:W-:Y:S01]  /*17020*/  FMUL R237, R237, R58.reuse ;  /* 0x0000003aeded7220 */ /* 0x080fe20000400000 */
[-C--:B------:R-:W-:Y:S01]  /*17030*/  FMUL R236, R236, R58.reuse ;  /* 0x0000003aecec7220 */ /* 0x080fe20000400000 */
[----:B------:R-:W-:Y:S01]  /*17040*/  BSSY B0, `(.L_x_55) ;  /* 0x0000100000007945 */ /* 0x000fe20003800000 */
        /* <DEDUP_REMOVED lines=15> */
[----:B------:R-:W4:Y:S04]  /*17140*/  LDL.LU R3, [R1+0x110] ;  /* 0x0001100001037983 */ /* 0x000f280000300800 */
[----:B------:R-:W4:Y:S01]  /*17150*/  LDL.LU R7, [R1+0x124] ;  /* 0x0001240001077983 */ /* 0x000f220000300800 */
[----:B--2---:R-:W-:-:S03]  /*17160*/  FMUL R115, R8, R58 ;  /* 0x0000003a08737220 */ /* 0x004fc60000400000 */
[----:B------:R-:W2:Y:S01]  /*17170*/  LDL.LU R8, [R1+0x120] ;  /* 0x0001200001087983 */ /* 0x000ea20000300800 */
[----:B---3--:R-:W-:-:S03]  /*17180*/  FMUL R110, R11, R58 ;  /* 0x0000003a0b6e7220 */ /* 0x008fc60000400000 */
[----:B------:R-:W3:Y:S01]  /*17190*/  LDL.LU R11, [R1+0x134] ;  /* 0x00013400010b7983 */ /* 0x000ee20000300800 */
[----:B-----5:R-:W-:-:S03]  /*171a0*/  FMUL R111, R12, R58 ;  /* 0x0000003a0c6f7220 */ /* 0x020fc60000400000 */
[----:B------:R-:W5:Y:S01]  /*171b0*/  LDL.LU R12, [R1+0x130] ;  /* 0x00013000010c7983 */ /* 0x000f620000300800 */
[----:B------:R-:W-:-:S03]  /*171c0*/  FMUL R106, R13, R58 ;  /* 0x0000003a0d6a7220 */ /* 0x000fc60000400000 */
        /* <DEDUP_REMOVED lines=31> */
[----:B------:R-:W-:-:S03]  /*173c0*/  FMUL R95, R7, R58 ;  /* 0x0000003a075f7220 */ /* 0x000fc60000400000 */
[----:B------:R-:W4:Y:S04]  /*173d0*/  LDL.LU R4, [R1+0x174] ;  /* 0x0001740001047983 */ /* 0x000f280000300800 */
[----:B------:R-:W4:Y:S01]  /*173e0*/  LDL.LU R7, [R1+0x170] ;  /* 0x0001700001077983 */ /* 0x000f220000300800 */
[----:B--2---:R-:W-:-:S03]  /*173f0*/  FMUL R90, R8, R58 ;  /* 0x0000003a085a7220 */ /* 0x004fc60000400000 */
[----:B------:R-:W2:Y:S01]  /*17400*/  LDL.LU R8, [R1+0x184] ;  /* 0x0001840001087983 */ /* 0x000ea20000300800 */
[----:B---3--:R-:W-:-:S03]  /*17410*/  FMUL R91, R11, R58 ;  /* 0x0000003a0b5b7220 */ /* 0x008fc60000400000 */
[----:B------:R-:W3:Y:S01]  /*17420*/  LDL.LU R11, [R1+0x180] ;  /* 0x00018000010b7983 */ /* 0x000ee20000300800 */
[----:B-----5:R-:W-:-:S03]  /*17430*/  FMUL R86, R12, R58 ;  /* 0x0000003a0c567220 */ /* 0x020fc60000400000 */
[----:B------:R-:W5:Y:S04]  /*17440*/  LDL.LU R12, [R1+0x194] ;  /* 0x00019400010c7983 */ /* 0x000f680000300800 */
[----:B------:R-:W5:Y:S04]  /*17450*/  LDL.LU R15, [R1+0x190] ;  /* 0x00019000010f7983 */ /* 0x000f680000300800 */
[----:B------:R-:W4:Y:S04]  /*17460*/  LDL.LU R36, [R1+0x1a4] ;  /* 0x0001a40001247983 */ /* 0x000f280000300800 */
[----:B------:R-:W2:Y:S04]  /*17470*/  LDL.LU R25, [R1+0x1a0] ;  /* 0x0001a00001197983 */ /* 0x000ea80000300800 */
[----:B------:R-:W5:Y:S04]  /*17480*/  LDL.LU R20, [R1+0x1b4] ;  /* 0x0001b40001147983 */ /* 0x000f680000300800 */
[----:B------:R-:W5:Y:S01]  /*17490*/  LDL.LU R23, [R1+0x1b0] ;  /* 0x0001b00001177983 */ /* 0x000f620000300800 */
[----:B------:R-:W-:-:S03]  /*174a0*/  FMUL R82, R10, R58 ;  /* 0x0000003a0a527220 */ /* 0x000fc60000400000 */
[----:B------:R-:W5:Y:S01]  /*174b0*/  LDL.LU R24, [R1+0x1c4] ;  /* 0x0001c40001187983 */ /* 0x000f620000300800 */
[----:B------:R-:W-:-:S03]  /*174c0*/  FMUL R10, R16, R58 ;  /* 0x0000003a100a7220 */ /* 0x000fc60000400000 */
[----:B------:R-:W3:Y:S01]  /*174d0*/  LDL.LU R29, [R1+0x1c0] ;  /* 0x0001c000011d7983 */ /* 0x000ee20000300800 */
[----:B------:R-:W-:-:S03]  /*174e0*/  FMUL R187, R245, R58 ;  /* 0x0000003af5bb7220 */ /* 0x000fc60000400000 */
[----:B------:R-:W5:Y:S01]  /*174f0*/  LDL.LU R28, [R1+0x1d4] ;  /* 0x0001d400011c7983 */ /* 0x000f620000300800 */
[----:B------:R-:W-:-:S03]  /*17500*/  MOV R245, R21 ;  /* 0x0000001500f57202 */ /* 0x000fc60000000f00 */
[----:B------:R-:W2:Y:S01]  /*17510*/  LDL.LU R33, [R1+0x1d0] ;  /* 0x0001d00001217983 */ /* 0x000ea20000300800 */
        /* <DEDUP_REMOVED lines=78> */
[----:B------:R-:W4:Y:S01]  /*17a00*/  LDL.LU R56, [R1+0x220] ;  /* 0x0002200001387983 */ /* 0x000f220000300800 */
[-C--:B------:R-:W-:Y:S01]  /*17a10*/  FMUL R78, R6, R58.reuse ;  /* 0x0000003a064e7220 */ /* 0x080fe20000400000 */
[-C--:B------:R-:W-:Y:S01]  /*17a20*/  FMUL R6, R18, R58.reuse ;  /* 0x0000003a12067220 */ /* 0x080fe20000400000 */
[-C--:B------:R-:W-:Y:S01]  /*17a30*/  FMUL R18, R31, R58.reuse ;  /* 0x0000003a1f127220 */ /* 0x080fe20000400000 */
[-C--:B--2---:R-:W-:Y:S01]  /*17a40*/  FMUL R31, R33, R58.reuse ;  /* 0x0000003a211f7220 */ /* 0x084fe20000400000 */
        /* <DEDUP_REMOVED lines=15> */
[----:B------:R-:W-:-:S02]  /*17b40*/  VIADD R59, R2, 0x1000 ;  /* 0x00001000023b7836 */ /* 0x000fc40000000000 */
[-C--:B------:R-:W-:Y:S01]  /*17b50*/  FMUL R22, R35, R58.reuse ;  /* 0x0000003a23167220 */ /* 0x080fe20000400000 */
[-C--:B------:R-:W-:Y:S01]  /*17b60*/  FMUL R25, R34, R58.reuse ;  /* 0x0000003a22197220 */ /* 0x080fe20000400000 */
[-C--:B---3--:R-:W-:Y:S01]  /*17b70*/  FMUL R27, R29, R58.reuse ;  /* 0x0000003a1d1b7220 */ /* 0x088fe20000400000 */
[-C--:B------:R-:W-:Y:S01]  /*17b80*/  FMUL R29, R38, R58.reuse ;  /* 0x0000003a261d7220 */ /* 0x080fe20000400000 */
[-C--:B------:R-:W-:Y:S01]  /*17b90*/  FMUL R34, R45, R58.reuse ;  /* 0x0000003a2d227220 */ /* 0x080fe20000400000 */
        /* <DEDUP_REMOVED lines=35> */
[----:B------:R-:W-:Y:S02]  /*17dd0*/  F2FP.F16.F32.PACK_AB R64, R64, R239 ;  /* 0x000000ef4040723e */ /* 0x000fe400000000ff */
[----:B------:R-:W-:Y:S02]  /*17de0*/  F2FP.F16.F32.PACK_AB R65, R65, R238 ;  /* 0x000000ee4141723e */ /* 0x000fe400000000ff */
[----:B------:R-:W-:Y:S02]  /*17df0*/  F2FP.F16.F32.PACK_AB R66, R66, R237 ;  /* 0x000000ed4242723e */ /* 0x000fe400000000ff */
[----:B------:R-:W-:Y:S01]  /*17e00*/  F2FP.F16.F32.PACK_AB R67, R67, R236 ;  /* 0x000000ec4343723e */ /* 0x000fe200000000ff */
[----:B-1----:R-:W-:Y:S01]  /*17e10*/  BAR.SYNC.DEFER_BLOCKING 0x1, 0x80 ;  /* 0x0042000000007b1d */ /* 0x002fe20000010000 */
[----:B----4-:R-:W-:-:S05]  /*17e20*/  FMUL R52, R244, R58 ;  /* 0x0000003af4347220 */ /* 0x010fca0000400000 */
        /* <DEDUP_REMOVED lines=15> */
[----:B------:R-:W-:-:S04]  /*17f20*/  MOV R244, 0x10 ;  /* 0x0000001000f47802 */ /* 0x000fc80000000f00 */
[----:B------:R-:W-:-:S04]  /*17f30*/  SEL R244, R244, 0xfffffff0, !P0 ;  /* 0xfffffff0f4f47807 */ /* 0x000fc80004000000 */
[----:B------:R-:W-:Y:S01]  /*17f40*/  LEA R59, R244, R59, 0x1 ;  /* 0x0000003bf43b7211 */ /* 0x000fe200078e08ff */
[----:B------:R-:W-:Y:S06]  /*17f50*/  @P1 BRA `(.L_x_56) ;  /* 0x0000000000381947 */ /* 0x000fec0003800000 */
[----:B------:R-:W1:Y:S01]  /*17f60*/  LDC.64 R236, c[0x0][0x198] ;  /* 0x00006600ffec7b82 */ /* 0x000e620000000a00 */
[----:B------:R-:W-:Y:S01]  /*17f70*/  R2UR UR8, R245 ;  /* 0x00000000f50872ca */ /* 0x000fe200000e0000 */
[----:B------:R-:W-:Y:S01]  /*17f80*/  UMOV UR9, URZ ;  /* 0x0000003f00097c82 */ /* 0x000fe20008000000 */
[----:B------:R-:W-:Y:S01]  /*17f90*/  UMOV UR11, UR36 ;  /* 0x00000024000b7c82 */ /* 0x000fe20008000000 */
[----:B------:R-:W-:-:S04]  /*17fa0*/  UMOV UR12, UR37 ;  /* 0x00000025000c7c82 */ /* 0x000fc80008000000 */
[----:B------:R-:W2:Y:S01]  /*17fb0*/  S2UR UR10, SR_CTAID.X ;  /* 0x00000000000a79c3 */ /* 0x000ea20000002500 */
[----:B-1----:R-:W-:-:S04]  /*17fc0*/  IADD3 R238, P0, R236, 0x670, RZ ;  /* 0x00000670ecee7810 */ /* 0x002fc80007f1e0ff */
[----:B------:R-:W-:Y:S02]  /*17fd0*/  IADD3.X R236, RZ, R237, RZ, P0, !PT ;  /* 0x000000edffec7210 */ /* 0x000fe400007fe4ff */
[----:B------:R-:W-:Y:S02]  /*17fe0*/  R2UR UR4, R238 ;  /* 0x00000000ee0472ca */ /* 0x000fe400000e0000 */
[----:B------:R-:W-:Y:S01]  /*17ff0*/  R2UR UR5, R236 ;  /* 0x00000000ec0572ca */ /* 0x000fe200000e0000 */
[----:B--2---:R-:W-:-:S12]  /*18000*/  USHF.L.U32 UR10, UR10, 0x6, URZ ;  /* 0x000000060a0a7899 */ /* 0x004fd8000800063f */
[----:B------:R1:W-:Y:S01]  /*18010*/  UTMASTG.4D [UR8], [UR4] ;  /* 0x00000008040073b5 */ /* 0x0003e20008018000 */
[----:B------:R0:W-:Y:S01]  /*18020*/  UTMACMDFLUSH ;  /* 0x00000000000079b7 */ /* 0x0001e20000000000 */
[----:B-1----:R-:W-:-:S04]  /*18030*/  DEPBAR.LE SB0, 0x1 ;  /* 0x000080400000791a */ /* 0x002fc80000000000 */
.L_x_56:
[----:B------:R-:W-:Y:S05]  /*18040*/  BSYNC B0 ;  /* 0x0000000000007941 */ /* 0x000fea0003800000 */
.L_x_55:
[----:B------:R-:W-:Y:S01]  /*18050*/  BAR.SYNC.DEFER_BLOCKING 0x1, 0x80 ;  /* 0x0042000000007b1d */ /* 0x000fe20000010000 */
[----:B------:R-:W-:Y:S02]  /*18060*/  F2FP.F16.F32.PACK_AB R68, R235, R68 ;  /* 0x00000044eb44723e */ /* 0x000fe400000000ff */
[----:B------:R-:W-:Y:S02]  /*18070*/  F2FP.F16.F32.PACK_AB R69, R234, R69 ;  /* 0x00000045ea45723e */ /* 0x000fe400000000ff */
[----:B------:R-:W-:Y:S01]  /*18080*/  F2FP.F16.F32.PACK_AB R70, R233, R70 ;  /* 0x00000046e946723e */ /* 0x000fe200000000ff */
[----:B------:R-:W-:Y:S01]  /*18090*/  BSSY B0, `(.L_x_57) ;  /* 0x000001f000007945 */ /* 0x000fe20003800000 */
[----:B------:R-:W-:Y:S02]  /*180a0*/  F2FP.F16.F32.PACK_AB R71, R232, R71 ;  /* 0x00000047e847723e */ /* 0x000fe400000000ff */
[----:B------:R-:W-:Y:S02]  /*180b0*/  F2FP.F16.F32.PACK_AB R72, R231, R72 ;  /* 0x00000048e748723e */ /* 0x000fe400000000ff */
[----:B------:R-:W-:-:S02]  /*180c0*/  F2FP.F16.F32.PACK_AB R73, R230, R73 ;  /* 0x00000049e649723e */ /* 0x000fc400000000ff */
[----:B------:R-:W-:Y:S02]  /*180d0*/  F2FP.F16.F32.PACK_AB R74, R229, R74 ;  /* 0x0000004ae54a723e */ /* 0x000fe400000000ff */
[----:B------:R-:W-:Y:S01]  /*180e0*/  F2FP.F16.F32.PACK_AB R75, R228, R75 ;  /* 0x0000004be44b723e */ /* 0x000fe200000000ff */
[----:B------:R1:W-:Y:S04]  /*180f0*/  STSM.16.M88.4 [R2+0x1000], R60 ;  /* 0x0010003c02007844 */ /* 0x0003e80000000200 */
[----:B------:R1:W-:Y:S01]  /*18100*/  STSM.16.M88.4 [R0+0x1000], R64 ;  /* 0x0010004000007844 */ /* 0x0003e20000000200 */
[----:B------:R-:W-:Y:S01]  /*18110*/  @!PT LDS RZ, [RZ] ;  /* 0x00000000fffff984 */ /* 0x000fe20000000800 */
[----:B------:R-:W-:Y:S01]  /*18120*/  @!PT LDS RZ, [RZ] ;  /* 0x00000000fffff984 */ /* 0x000fe20000000800 */
[----:B------:R-:W-:Y:S01]  /*18130*/  @!PT LDS RZ, [RZ] ;  /* 0x00000000fffff984 */ /* 0x000fe20000000800 */
[----:B------:R-:W-:Y:S01]  /*18140*/  @!PT LDS RZ, [RZ] ;  /* 0x00000000fffff984 */ /* 0x000fe20000000800 */
[----:B------:R2:W-:Y:S06]  /*18150*/  MEMBAR.ALL.CTA ;  /* 0x0000000000007992 */ /* 0x0005ec0000008000 */
[----:B--2---:R-:W2:Y:S02]  /*18160*/  FENCE.VIEW.ASYNC.S ;  /* 0x00000000000073c6 */ /* 0x004ea40000000000 */
[----:B--2---:R-:W-:Y:S06]  /*18170*/  BAR.SYNC.DEFER_BLOCKING 0x1, 0x80 ;  /* 0x0042000000007b1d */ /* 0x004fec0000010000 */
[----:B------:R-:W-:Y:S05]  /*18180*/  @P1 BRA `(.L_x_58) ;  /* 0x00000000003c1947 */ /* 0x000fea0003800000 */
[----:B-1----:R-:W1:Y:S01]  /*18190*/  LDC.64 R60, c[0x0][0x198] ;  /* 0x00006600ff3c7b82 */ /* 0x002e620000000a00 */
[----:B------:R-:W-:Y:S01]  /*181a0*/  R2UR UR8, R245 ;  /* 0x00000000f50872ca */ /* 0x000fe200000e0000 */
[----:B------:R-:W-:Y:S01]  /*181b0*/  UMOV UR9, 0x20 ;  /* 0x0000002000097882 */ /* 0x000fe20000000000 */
[----:B------:R-:W-:Y:S01]  /*181c0*/  UMOV UR11, UR36 ;  /* 0x00000024000b7c82 */ /* 0x000fe20008000000 */
[----:B------:R-:W-:-:S04]  /*181d0*/  UMOV UR12, UR37 ;  /* 0x00000025000c7c82 */ /* 0x000fc80008000000 */
[----:B------:R-:W2:Y:S06]  /*181e0*/  S2UR UR10, SR_CTAID.X ;  /* 0x00000000000a79c3 */ /* 0x000eac0000002500 */
[----:B------:R-:W-:Y:S01]  /*181f0*/  UIADD3 UR8, UR8, 0x1000, URZ ;  /* 0x0000100008087890 */ /* 0x000fe2000fffe03f */
[----:B-1----:R-:W-:-:S04]  /*18200*/  IADD3 R62, P0, R60, 0x670, RZ ;  /* 0x000006703c3e7810 */ /* 0x002fc80007f1e0ff */
[----:B------:R-:W-:Y:S01]  /*18210*/  R2UR UR4, R62 ;  /* 0x000000003e0472ca */ /* 0x000fe200000e0000 */
[----:B------:R-:W-:Y:S01]  /*18220*/  IMAD.X R60, RZ, RZ, R61, P0 ;  /* 0x000000ffff3c7224 */ /* 0x000fe200000e063d */
[----:B--2---:R-:W-:-:S04]  /*18230*/  USHF.L.U32 UR10, UR10, 0x6, URZ ;  /* 0x000000060a0a7899 */ /* 0x004fc8000800063f */
[----:B------:R-:W-:-:S13]  /*18240*/  R2UR UR5, R60 ;  /* 0x000000003c0572ca */ /* 0x000fda00000e0000 */
[----:B------:R2:W-:Y:S01]  /*18250*/  UTMASTG.4D [UR8], [UR4] ;  /* 0x00000008040073b5 */ /* 0x0005e20008018000 */
[----:B------:R0:W-:Y:S01]  /*18260*/  UTMACMDFLUSH ;  /* 0x00000000000079b7 */ /* 0x0001e20000000000 */
[----:B--2---:R-:W-:-:S04]  /*18270*/  DEPBAR.LE SB0, 0x1 ;  /* 0x000080400000791a */ /* 0x004fc80000000000 */
.L_x_58:
[----:B------:R-:W-:Y:S05]  /*18280*/  BSYNC B0 ;  /* 0x0000000000007941 */ /* 0x000fea0003800000 */
.L_x_57:
[----:B------:R-:W-:Y:S01]  /*18290*/  BAR.SYNC.DEFER_BLOCKING 0x1, 0x80 ;  /* 0x0042000000007b1d */ /* 0x000fe20000010000 */
[----:B-1----:R-:W-:Y:S02]  /*182a0*/  F2FP.F16.F32.PACK_AB R60, R227, R226 ;  /* 0x000000e2e33c723e */ /* 0x002fe400000000ff */
        /* <DEDUP_REMOVED lines=8> */
[----:B------:R1:W-:Y:S04]  /*18330*/  STSM.16.M88.4 [R2], R68 ;  /* 0x0000004402007844 */ /* 0x0003e80000000200 */
[----:B------:R1:W-:Y:S01]  /*18340*/  STSM.16.M88.4 [R0], R72 ;  /* 0x0000004800007844 */ /* 0x0003e20000000200 */
        /* <DEDUP_REMOVED lines=21> */
[----:B--2---:R-:W-:-:S04]  /*184a0*/  DEPBAR.LE SB0, 0x1 ;  /* 0x000080400000791a */ /* 0x004fc80000000000 */
.L_x_60:
[----:B------:R-:W-:Y:S05]  /*184b0*/  BSYNC B0 ;  /* 0x0000000000007941 */ /* 0x000fea0003800000 */
.L_x_59:
        /* <DEDUP_REMOVED lines=35> */
.L_x_62:
[----:B------:R-:W-:Y:S05]  /*186f0*/  BSYNC B0 ;  /* 0x0000000000007941 */ /* 0x000fea0003800000 */
.L_x_61:
        /* <DEDUP_REMOVED lines=34> */
.L_x_64:
[----:B------:R-:W-:Y:S05]  /*18920*/  BSYNC B0 ;  /* 0x0000000000007941 */ /* 0x000fea0003800000 */
.L_x_63:
        /* <DEDUP_REMOVED lines=35> */
.L_x_66:
[----:B------:R-:W-:Y:S05]  /*18b60*/  BSYNC B0 ;  /* 0x0000000000007941 */ /* 0x000fea0003800000 */
.L_x_65:
        /* <DEDUP_REMOVED lines=34> */
.L_x_68:
[----:B------:R-:W-:Y:S05]  /*18d90*/  BSYNC B0 ;  /* 0x0000000000007941 */ /* 0x000fea0003800000 */
.L_x_67:
        /* <DEDUP_REMOVED lines=35> */
.L_x_70:
[----:B------:R-:W-:Y:S05]  /*18fd0*/  BSYNC B0 ;  /* 0x0000000000007941 */ /* 0x000fea0003800000 */
.L_x_69:
        /* <DEDUP_REMOVED lines=34> */
.L_x_72:
[----:B------:R-:W-:Y:S05]  /*19200*/  BSYNC B0 ;  /* 0x0000000000007941 */ /* 0x000fea0003800000 */
.L_x_71:
        /* <DEDUP_REMOVED lines=35> */
.L_x_74:
[----:B------:R-:W-:Y:S05]  /*19440*/  BSYNC B0 ;  /* 0x0000000000007941 */ /* 0x000fea0003800000 */
.L_x_73:
        /* <DEDUP_REMOVED lines=34> */
.L_x_76:
[----:B------:R-:W-:Y:S05]  /*19670*/  BSYNC B0 ;  /* 0x0000000000007941 */ /* 0x000fea0003800000 */
.L_x_75:
[----:B------:R-:W-:Y:S01]  /*19680*/  BAR.SYNC.DEFER_BLOCKING 0x1, 0x80 ;  /* 0x0042000000007b1d */ /* 0x000fe20000010000 */
[----:B------:R-:W-:Y:S02]  /*19690*/  F2FP.F16.F32.PACK_AB R5, R5, R6 ;  /* 0x000000060505723e */ /* 0x000fe400000000ff */
[----:B------:R-:W-:Y:S02]  /*196a0*/  F2FP.F16.F32.PACK_AB R6, R7, R8 ;  /* 0x000000080706723e */ /* 0x000fe400000000ff */
[----:B-1----:R-:W-:Y:S01]  /*196b0*/  F2FP.F16.F32.PACK_AB R68, R82, R83 ;  /* 0x000000535244723e */ /* 0x002fe200000000ff */
        /* <DEDUP_REMOVED lines=16> */
[----:B------:R-:W2:Y:S01]  /*197c0*/  LDC.64 R8, c[0x0][0x198] ;  /* 0x00006600ff087b82 */ /* 0x000ea20000000a00 */
[----:B------:R-:W-:Y:S01]  /*197d0*/  R2UR UR8, R245 ;  /* 0x00000000f50872ca */ /* 0x000fe200000e0000 */
[----:B------:R-:W-:Y:S01]  /*197e0*/  UMOV UR9, 0x160 ;  /* 0x0000016000097882 */ /* 0x000fe20000000000 */
[----:B------:R-:W-:Y:S01]  /*197f0*/  UMOV UR11, UR36 ;  /* 0x00000024000b7c82 */ /* 0x000fe20008000000 */
[----:B------:R-:W-:-:S04]  /*19800*/  UMOV UR12, UR37 ;  /* 0x00000025000c7c82 */ /* 0x000fc80008000000 */
[----:B------:R-:W3:Y:S06]  /*19810*/  S2UR UR10, SR_CTAID.X ;  /* 0x00000000000a79c3 */ /* 0x000eec0000002500 */
[----:B------:R-:W-:Y:S01]  /*19820*/  UIADD3 UR8, UR8, 0x1000, URZ ;  /* 0x0000100008087890 */ /* 0x000fe2000fffe03f */
[----:B--2---:R-:W-:-:S04]  /*19830*/  IADD3 R3, P0, R8, 0x670, RZ ;  /* 0x0000067008037810 */ /* 0x004fc80007f1e0ff */
[----:B------:R-:W-:Y:S02]  /*19840*/  IADD3.X R8, RZ, R9, RZ, P0, !PT ;  /* 0x00000009ff087210 */ /* 0x000fe400007fe4ff */
[----:B------:R-:W-:Y:S02]  /*19850*/  R2UR UR4, R3 ;  /* 0x00000000030472ca */ /* 0x000fe400000e0000 */
[----:B------:R-:W-:Y:S01]  /*19860*/  R2UR UR5, R8 ;  /* 0x00000000080572ca */ /* 0x000fe200000e0000 */
[----:B---3--:R-:W-:-:S12]  /*19870*/  USHF.L.U32 UR10, UR10, 0x6, URZ ;  /* 0x000000060a0a7899 */ /* 0x008fd8000800063f */
[----:B------:R2:W-:Y:S01]  /*19880*/  UTMASTG.4D [UR8], [UR4] ;  /* 0x00000008040073b5 */ /* 0x0005e20008018000 */
[----:B------:R0:W-:Y:S01]  /*19890*/  UTMACMDFLUSH ;  /* 0x00000000000079b7 */ /* 0x0001e20000000000 */
[----:B--2---:R-:W-:-:S04]  /*198a0*/  DEPBAR.LE SB0, 0x1 ;  /* 0x000080400000791a */ /* 0x004fc80000000000 */
.L_x_78:
[----:B------:R-:W-:Y:S05]  /*198b0*/  BSYNC B0 ;  /* 0x0000000000007941 */ /* 0x000fea0003800000 */
.L_x_77:
        /* <DEDUP_REMOVED lines=17> */
[----:B---3--:R-:W3:Y:S02]  /*199d0*/  FENCE.VIEW.ASYNC.S ;  /* 0x00000000000073c6 */ /* 0x008ee40000000000 */
[----:B---3--:R-:W-:Y:S06]  /*199e0*/  BAR.SYNC.DEFER_BLOCKING 0x1, 0x80 ;  /* 0x0042000000007b1d */ /* 0x008fec0000010000 */
[----:B------:R-:W-:Y:S05]  /*199f0*/  @P1 BRA `(.L_x_80) ;  /* 0x0000000000381947 */ /* 0x000fea0003800000 */
[----:B--2---:R-:W2:Y:S01]  /*19a00*/  LDC.64 R4, c[0x0][0x198] ;  /* 0x00006600ff047b82 */ /* 0x004ea20000000a00 */
[----:B------:R-:W-:Y:S01]  /*19a10*/  R2UR UR8, R245 ;  /* 0x00000000f50872ca */ /* 0x000fe200000e0000 */
[----:B------:R-:W-:Y:S01]  /*19a20*/  UMOV UR9, 0x180 ;  /* 0x0000018000097882 */ /* 0x000fe20000000000 */
[----:B------:R-:W-:Y:S01]  /*19a30*/  UMOV UR11, UR36 ;  /* 0x00000024000b7c82 */ /* 0x000fe20008000000 */
[----:B------:R-:W-:-:S04]  /*19a40*/  UMOV UR12, UR37 ;  /* 0x00000025000c7c82 */ /* 0x000fc80008000000 */
[----:B------:R-:W3:Y:S01]  /*19a50*/  S2UR UR10, SR_CTAID.X ;  /* 0x00000000000a79c3 */ /* 0x000ee20000002500 */
[----:B--2---:R-:W-:-:S04]  /*19a60*/  IADD3 R3, P0, R4, 0x670, RZ ;  /* 0x0000067004037810 */ /* 0x004fc80007f1e0ff */
[----:B------:R-:W-:Y:S02]  /*19a70*/  IADD3.X R4, RZ, R5, RZ, P0, !PT ;  /* 0x00000005ff047210 */ /* 0x000fe400007fe4ff */
[----:B------:R-:W-:Y:S02]  /*19a80*/  R2UR UR4, R3 ;  /* 0x00000000030472ca */ /* 0x000fe400000e0000 */
[----:B------:R-:W-:Y:S01]  /*19a90*/  R2UR UR5, R4 ;  /* 0x00000000040572ca */ /* 0x000fe200000e0000 */
[----:B---3--:R-:W-:-:S12]  /*19aa0*/  USHF.L.U32 UR10, UR10, 0x6, URZ ;  /* 0x000000060a0a7899 */ /* 0x008fd8000800063f */
[----:B------:R3:W-:Y:S01]  /*19ab0*/  UTMASTG.4D [UR8], [UR4] ;  /* 0x00000008040073b5 */ /* 0x0007e20008018000 */
[----:B------:R0:W-:Y:S01]  /*19ac0*/  UTMACMDFLUSH ;  /* 0x00000000000079b7 */ /* 0x0001e20000000000 */
[----:B---3--:R-:W-:-:S04]  /*19ad0*/  DEPBAR.LE SB0, 0x1 ;  /* 0x000080400000791a */ /* 0x008fc80000000000 */
.L_x_80:
[----:B------:R-:W-:Y:S05]  /*19ae0*/  BSYNC B0 ;  /* 0x0000000000007941 */ /* 0x000fea0003800000 */
.L_x_79:
        /* <DEDUP_REMOVED lines=17> */
[----:B----4-:R-:W4:Y:S02]  /*19c00*/  FENCE.VIEW.ASYNC.S ;  /* 0x00000000000073c6 */ /* 0x010f240000000000 */
[----:B----4-:R-:W-:Y:S06]  /*19c10*/  BAR.SYNC.DEFER_BLOCKING 0x1, 0x80 ;  /* 0x0042000000007b1d */ /* 0x010fec0000010000 */
[----:B------:R-:W-:Y:S05]  /*19c20*/  @P1 BRA `(.L_x_82) ;  /* 0x00000000003c1947 */ /* 0x000fea0003800000 */
[----:B--2---:R-:W2:Y:S01]  /*19c30*/  LDC.64 R4, c[0x0][0x198] ;  /* 0x00006600ff047b82 */ /* 0x004ea20000000a00 */
[----:B------:R-:W-:Y:S01]  /*19c40*/  R2UR UR8, R245 ;  /* 0x00000000f50872ca */ /* 0x000fe200000e0000 */
[----:B------:R-:W-:Y:S01]  /*19c50*/  UMOV UR9, 0x1a0 ;  /* 0x000001a000097882 */ /* 0x000fe20000000000 */
[----:B------:R-:W-:Y:S01]  /*19c60*/  UMOV UR11, UR36 ;  /* 0x00000024000b7c82 */ /* 0x000fe20008000000 */
[----:B------:R-:W-:-:S04]  /*19c70*/  UMOV UR12, UR37 ;  /* 0x00000025000c7c82 */ /* 0x000fc80008000000 */
[----:B------:R-:W4:Y:S06]  /*19c80*/  S2UR UR10, SR_CTAID.X ;  /* 0x00000000000a79c3 */ /* 0x000f2c0000002500 */
[----:B------:R-:W-:Y:S01]  /*19c90*/  UIADD3 UR8, UR8, 0x1000, URZ ;  /* 0x0000100008087890 */ /* 0x000fe2000fffe03f */
[----:B--2---:R-:W-:-:S04]  /*19ca0*/  IADD3 R3, P0, R4, 0x670, RZ ;  /* 0x0000067004037810 */ /* 0x004fc80007f1e0ff */
[----:B------:R-:W-:Y:S01]  /*19cb0*/  R2UR UR4, R3 ;  /* 0x00000000030472ca */ /* 0x000fe200000e0000 */
[----:B------:R-:W-:Y:S01]  /*19cc0*/  IMAD.X R4, RZ, RZ, R5, P0 ;  /* 0x000000ffff047224 */ /* 0x000fe200000e0605 */
[----:B----4-:R-:W-:-:S04]  /*19cd0*/  USHF.L.U32 UR10, UR10, 0x6, URZ ;  /* 0x000000060a0a7899 */ /* 0x010fc8000800063f */
[----:B------:R-:W-:-:S13]  /*19ce0*/  R2UR UR5, R4 ;  /* 0x00000000040572ca */ /* 0x000fda00000e0000 */
[----:B------:R4:W-:Y:S01]  /*19cf0*/  UTMASTG.4D [UR8], [UR4] ;  /* 0x00000008040073b5 */ /* 0x0009e20008018000 */
[----:B------:R0:W-:Y:S01]  /*19d00*/  UTMACMDFLUSH ;  /* 0x00000000000079b7 */ /* 0x0001e20000000000 */
[----:B----4-:R-:W-:-:S04]  /*19d10*/  DEPBAR.LE SB0, 0x1 ;  /* 0x000080400000791a */ /* 0x010fc80000000000 */
.L_x_82:
[----:B------:R-:W-:Y:S05]  /*19d20*/  BSYNC B0 ;  /* 0x0000000000007941 */ /* 0x000fea0003800000 */
.L_x_81:
        /* <DEDUP_REMOVED lines=17> */
[----:B-----5:R-:W5:Y:S02]  /*19e40*/  FENCE.VIEW.ASYNC.S ;  /* 0x00000000000073c6 */ /* 0x020f640000000000 */
[----:B-----5:R-:W-:Y:S06]  /*19e50*/  BAR.SYNC.DEFER_BLOCKING 0x1, 0x80 ;  /* 0x0042000000007b1d */ /* 0x020fec0000010000 */
[----:B------:R-:W-:Y:S05]  /*19e60*/  @P1 BRA `(.L_x_84) ;  /* 0x0000000000381947 */ /* 0x000fea0003800000 */
[----:B--2---:R-:W4:Y:S01]  /*19e70*/  LDC.64 R4, c[0x0][0x198] ;  /* 0x00006600ff047b82 */ /* 0x004f220000000a00 */
[----:B------:R-:W-:Y:S01]  /*19e80*/  R2UR UR8, R245 ;  /* 0x00000000f50872ca */ /* 0x000fe200000e0000 */
[----:B------:R-:W-:Y:S01]  /*19e90*/  UMOV UR9, 0x1c0 ;  /* 0x000001c000097882 */ /* 0x000fe20000000000 */
[----:B------:R-:W-:Y:S01]  /*19ea0*/  UMOV UR11, UR36 ;  /* 0x00000024000b7c82 */ /* 0x000fe20008000000 */
[----:B------:R-:W-:-:S04]  /*19eb0*/  UMOV UR12, UR37 ;  /* 0x00000025000c7c82 */ /* 0x000fc80008000000 */
[----:B------:R-:W2:Y:S01]  /*19ec0*/  S2UR UR10, SR_CTAID.X ;  /* 0x00000000000a79c3 */ /* 0x000ea20000002500 */
[----:B----4-:R-:W-:-:S04]  /*19ed0*/  IADD3 R0, P0, R4, 0x670, RZ ;  /* 0x0000067004007810 */ /* 0x010fc80007f1e0ff */
[----:B------:R-:W-:Y:S02]  /*19ee0*/  IADD3.X R4, RZ, R5, RZ, P0, !PT ;  /* 0x00000005ff047210 */ /* 0x000fe400007fe4ff */
[----:B------:R-:W-:Y:S02]  /*19ef0*/  R2UR UR4, R0 ;  /* 0x00000000000472ca */ /* 0x000fe400000e0000 */
[----:B------:R-:W-:Y:S01]  /*19f00*/  R2UR UR5, R4 ;  /* 0x00000000040572ca */ /* 0x000fe200000e0000 */
[----:B--2---:R-:W-:-:S12]  /*19f10*/  USHF.L.U32 UR10, UR10, 0x6, URZ ;  /* 0x000000060a0a7899 */ /* 0x004fd8000800063f */
[----:B------:R2:W-:Y:S01]  /*19f20*/  UTMASTG.4D [UR8], [UR4] ;  /* 0x00000008040073b5 */ /* 0x0005e20008018000 */
[----:B------:R0:W-:Y:S01]  /*19f30*/  UTMACMDFLUSH ;  /* 0x00000000000079b7 */ /* 0x0001e20000000000 */
[----:B--2---:R-:W-:-:S04]  /*19f40*/  DEPBAR.LE SB0, 0x1 ;  /* 0x000080400000791a */ /* 0x004fc80000000000 */
.L_x_84:
[----:B------:R-:W-:Y:S05]  /*19f50*/  BSYNC B0 ;  /* 0x0000000000007941 */ /* 0x000fea0003800000 */
.L_x_83:
[----:B------:R-:W-:Y:S06]  /*19f60*/  BAR.SYNC.DEFER_BLOCKING 0x1, 0x80 ;  /* 0x0042000000007b1d */ /* 0x000fec0000010000 */
[----:B------:R-:W-:Y:S01]  /*19f70*/  BSSY B0, `(.L_x_85) ;  /* 0x0000019000007945 */ /* 0x000fe20003800000 */
[----:B------:R1:W-:Y:S04]  /*19f80*/  STSM.16.M88.4 [R2+0x1000], R44 ;  /* 0x0010002c02007844 */ /* 0x0003e80000000200 */
        /* <DEDUP_REMOVED lines=9> */
[----:B-1234-:R-:W1:Y:S01]  /*1a020*/  LDC.64 R2, c[0x0][0x198] ;  /* 0x00006600ff027b82 */ /* 0x01ee620000000a00 */
        /* <DEDUP_REMOVED lines=11> */
[----:B------:R1:W-:Y:S02]  /*1a0e0*/  UTMASTG.4D [UR8], [UR4] ;  /* 0x00000008040073b5 */ /* 0x0003e40008018000 */
[----:B-1----:R0:W-:Y:S02]  /*1a0f0*/  UTMACMDFLUSH ;  /* 0x00000000000079b7 */ /* 0x0021e40000000000 */
.L_x_86:
[----:B------:R-:W-:Y:S05]  /*1a100*/  BSYNC B0 ;  /* 0x0000000000007941 */ /* 0x000fea0003800000 */
.L_x_85:
[----:B------:R-:W-:-:S04]  /*1a110*/  DEPBAR.LE SB0, 0x0 ;  /* 0x000080000000791a */ /* 0x000fc80000000000 */
[----:B------:R-:W-:Y:S05]  /*1a120*/  EXIT ;  /* 0x000000000000794d */ /* 0x000fea0003800000 */
.L_x_7:
[----:B-1----:R1:W2:Y:S02]  /*1a130*/  SYNCS.PHASECHK.TRANS64.TRYWAIT P2, [R5+URZ+0x50048], R0 ;  /* 0x05004800050075a7 */ /* 0x0022a4000804017f */
[----:B--2---:R-:W-:Y:S05]  /*1a140*/  @!P2 NANOSLEEP.SYNCS 0x989680 ;  /* 0x009896800000a95d */ /* 0x004fea0003900000 */
[----:B------:R-:W2:Y:S02]  /*1a150*/  @!P2 SYNCS.PHASECHK.TRANS64 P2, [R5+URZ+0x50048], R0 ;  /* 0x050048000500a5a7 */ /* 0x000ea4000804007f */
[----:B--2---:R-:W-:Y:S05]  /*1a160*/  @!P2 BRA `(.L_x_7) ;  /* 0xfffffffc00f0a947 */ /* 0x004fea000383ffff */
[----:B------:R-:W-:Y:S05]  /*1a170*/  BRA `(.L_x_87) ;  /* 0xfffffe6400847947 */ /* 0x000fea000383ffff */
.L_x_12:
[----:B-1----:R1:W3:Y:S02]  /*1a180*/  SYNCS.PHASECHK.TRANS64.TRYWAIT P1, [R0+URZ+0x50020], R5 ;  /* 0x05002005000075a7 */ /* 0x0022e4000802017f */
[----:B---3--:R-:W-:Y:S05]  /*1a190*/  @!P1 NANOSLEEP.SYNCS 0x989680 ;  /* 0x009896800000995d */ /* 0x008fea0003900000 */
[----:B------:R-:W3:Y:S02]  /*1a1a0*/  @!P1 SYNCS.PHASECHK.TRANS64 P1, [R0+URZ+0x50020], R5 ;  /* 0x05002005000095a7 */ /* 0x000ee4000802007f */
[----:B---3--:R-:W-:Y:S05]  /*1a1b0*/  @!P1 BRA `(.L_x_12) ;  /* 0xfffffffc00f09947 */ /* 0x008fea000383ffff */
[----:B------:R-:W-:Y:S05]  /*1a1c0*/  BRA `(.L_x_88) ;  /* 0xfffffe6800d47947 */ /* 0x000fea000383ffff */
.L_x_14:
[----:B-1----:R1:W2:Y:S02]  /*1a1d0*/  SYNCS.PHASECHK.TRANS64.TRYWAIT P1, [R4+URZ+0x50020], R7 ;  /* 0x05002007040075a7 */ /* 0x0022a4000802017f */
[----:B--2---:R-:W-:Y:S05]  /*1a1e0*/  @!P1 NANOSLEEP.SYNCS 0x989680 ;  /* 0x009896800000995d */ /* 0x004fea0003900000 */
[----:B------:R-:W2:Y:S02]  /*1a1f0*/  @!P1 SYNCS.PHASECHK.TRANS64 P1, [R4+URZ+0x50020], R7 ;  /* 0x05002007040095a7 */ /* 0x000ea4000802007f */
[----:B--2---:R-:W-:Y:S05]  /*1a200*/  @!P1 BRA `(.L_x_14) ;  /* 0xfffffffc00f09947 */ /* 0x004fea000383ffff */
[----:B------:R-:W-:Y:S05]  /*1a210*/  BRA `(.L_x_89) ;  /* 0xfffffe6c00bc7947 */ /* 0x000fea000383ffff */
.L_x_17:
[----:B-1----:R1:W3:Y:S02]  /*1a220*/  SYNCS.PHASECHK.TRANS64.TRYWAIT P1, [R0+URZ+0x50020], R7 ;  /* 0x05002007000075a7 */ /* 0x0022e4000802017f */
[----:B---3--:R-:W-:Y:S05]  /*1a230*/  @!P1 NANOSLEEP.SYNCS 0x989680 ;  /* 0x009896800000995d */ /* 0x008fea0003900000 */
[----:B------:R-:W3:Y:S02]  /*1a240*/  @!P1 SYNCS.PHASECHK.TRANS64 P1, [R0+URZ+0x50020], R7 ;  /* 0x05002007000095a7 */ /* 0x000ee4000802007f */
[----:B---3--:R-:W-:Y:S05]  /*1a250*/  @!P1 BRA `(.L_x_17) ;  /* 0xfffffffc00f09947 */ /* 0x008fea000383ffff */
[----:B------:R-:W-:Y:S05]  /*1a260*/  BRA `(.L_x_90) ;  /* 0xfffffe7000e07947 */ /* 0x000fea000383ffff */
.L_x_19:
[----:B-1----:R1:W2:Y:S02]  /*1a270*/  SYNCS.PHASECHK.TRANS64.TRYWAIT P1, [R5+URZ+0x50020], R0 ;  /* 0x05002000050075a7 */ /* 0x0022a4000802017f */
[----:B--2---:R-:W-:Y:S05]  /*1a280*/  @!P1 NANOSLEEP.SYNCS 0x989680 ;  /* 0x009896800000995d */ /* 0x004fea0003900000 */
[----:B------:R-:W2:Y:S02]  /*1a290*/  @!P1 SYNCS.PHASECHK.TRANS64 P1, [R5+URZ+0x50020], R0 ;  /* 0x05002000050095a7 */ /* 0x000ea4000802007f */
[----:B--2---:R-:W-:Y:S05]  /*1a2a0*/  @!P1 BRA `(.L_x_19) ;  /* 0xfffffffc00f09947 */ /* 0x004fea000383ffff */
[----:B------:R-:W-:Y:S05]  /*1a2b0*/  BRA `(.L_x_91) ;  /* 0xfffffe7400f07947 */ /* 0x000fea000383ffff */
.L_x_21:
[----:B-1----:R-:W1:Y:S01]  /*1a2c0*/  S2R R2, SR_CgaCtaId ;  /* 0x0000000000027919 */ /* 0x002e620000008800 */
[----:B------:R-:W-:-:S04]  /*1a2d0*/  MOV R0, 0x400 ;  /* 0x0000040000007802 */ /* 0x000fc80000000f00 */
[----:B-1----:R-:W-:-:S04]  /*1a2e0*/  LEA R0, R2, R0, 0x18 ;  /* 0x0000000002007211 */ /* 0x002fc800078ec0ff */
[----:B------:R1:W2:Y:S03]  /*1a2f0*/  SYNCS.PHASECHK.TRANS64.TRYWAIT P1, [R0+URZ+0x50040], R12 ;  /* 0x0500400c000075a7 */ /* 0x0002a6000802017f */
[----:B--2---:R-:W-:Y:S05]  /*1a300*/  @!P1 NANOSLEEP.SYNCS 0x989680 ;  /* 0x009896800000995d */ /* 0x004fea0003900000 */
[----:B------:R-:W2:Y:S02]  /*1a310*/  @!P1 SYNCS.PHASECHK.TRANS64 P1, [R0+URZ+0x50040], R12 ;  /* 0x0500400c000095a7 */ /* 0x000ea4000802007f */
[----:B--2---:R-:W-:Y:S05]  /*1a320*/  @!P1 BRA `(.L_x_21) ;  /* 0xfffffffc00e49947 */ /* 0x004fea000383ffff */
[----:B------:R-:W-:Y:S05]  /*1a330*/  BRA `(.L_x_92) ;  /* 0xfffffe7c00047947 */ /* 0x000fea000383ffff */
.L_x_22:
        /* <DEDUP_REMOVED lines=8> */
.L_x_23:
[----:B--2---:R-:W2:Y:S01]  /*1a3c0*/  S2R R18, SR_CgaCtaId ;  /* 0x0000000000127919 */ /* 0x004ea20000008800 */
[----:B------:R-:W-:-:S04]  /*1a3d0*/  MOV R16, 0x400 ;  /* 0x0000040000107802 */ /* 0x000fc80000000f00 */
[----:B--2---:R-:W-:-:S04]  /*1a3e0*/  LEA R16, R18, R16, 0x18 ;  /* 0x0000001012107211 */ /* 0x004fc800078ec0ff */
[----:B------:R2:W3:Y:S03]  /*1a3f0*/  SYNCS.PHASECHK.TRANS64.TRYWAIT P6, [R16+URZ+0x50008], R12 ;  /* 0x0500080c100075a7 */ /* 0x0004e600080c017f */
[----:B---3--:R-:W-:Y:S05]  /*1a400*/  @!P6 NANOSLEEP.SYNCS 0x989680 ;  /* 0x009896800000e95d */ /* 0x008fea0003900000 */
[----:B------:R-:W3:Y:S02]  /*1a410*/  @!P6 SYNCS.PHASECHK.TRANS64 P6, [R16+URZ+0x50008], R12 ;  /* 0x0500080c1000e5a7 */ /* 0x000ee400080c007f */
[----:B---3--:R-:W-:Y:S05]  /*1a420*/  @!P6 BRA `(.L_x_23) ;  /* 0xfffffffc00e4e947 */ /* 0x008fea000383ffff */
[----:B------:R-:W-:Y:S05]  /*1a430*/  BRA `(.L_x_94) ;  /* 0xfffffe9c00847947 */ /* 0x000fea000383ffff */
.L_x_25:
[----:B-1----:R1:W3:Y:S02]  /*1a440*/  SYNCS.PHASECHK.TRANS64.TRYWAIT P1, [R0+URZ+0x50000], R2 ;  /* 0x05000002000075a7 */ /* 0x0022e4000802017f */
[----:B---3--:R-:W-:Y:S05]  /*1a450*/  @!P1 NANOSLEEP.SYNCS 0x989680 ;  /* 0x009896800000995d */ /* 0x008fea0003900000 */
[----:B------:R-:W3:Y:S02]  /*1a460*/  @!P1 SYNCS.PHASECHK.TRANS64 P1, [R0+URZ+0x50000], R2 ;  /* 0x05000002000095a7 */ /* 0x000ee4000802007f */
[----:B---3--:R-:W-:Y:S05]  /*1a470*/  @!P1 BRA `(.L_x_25) ;  /* 0xfffffffc00f09947 */ /* 0x008fea000383ffff */
[----:B------:R-:W-:Y:S05]  /*1a480*/  BRA `(.L_x_95) ;  /* 0xfffffef400447947 */ /* 0x000fea000383ffff */
.L_x_28:
[----:B-1----:R1:W2:Y:S02]  /*1a490*/  SYNCS.PHASECHK.TRANS64.TRYWAIT P2, [R0+URZ+0x50020], R2 ;  /* 0x05002002000075a7 */ /* 0x0022a4000804017f */
[----:B--2---:R-:W-:Y:S05]  /*1a4a0*/  @!P2 NANOSLEEP.SYNCS 0x989680 ;  /* 0x009896800000a95d */ /* 0x004fea0003900000 */
[----:B------:R-:W2:Y:S02]  /*1a4b0*/  @!P2 SYNCS.PHASECHK.TRANS64 P2, [R0+URZ+0x50020], R2 ;  /* 0x050020020000a5a7 */ /* 0x000ea4000804007f */
[----:B--2---:R-:W-:Y:S05]  /*1a4c0*/  @!P2 BRA `(.L_x_28) ;  /* 0xfffffffc00f0a947 */ /* 0x004fea000383ffff */
[----:B------:R-:W-:Y:S05]  /*1a4d0*/  BRA `(.L_x_96) ;  /* 0xffffff1400687947 */ /* 0x000fea000383ffff */
.L_x_31:
[----:B-1----:R1:W2:Y:S02]  /*1a4e0*/  SYNCS.PHASECHK.TRANS64.TRYWAIT P2, [R2+URZ+0x50000], R3 ;  /* 0x05000003020075a7 */ /* 0x0022a4000804017f */
[----:B--2---:R-:W-:Y:S05]  /*1a4f0*/  @!P2 NANOSLEEP.SYNCS 0x989680 ;  /* 0x009896800000a95d */ /* 0x004fea0003900000 */
[----:B------:R-:W2:Y:S02]  /*1a500*/  @!P2 SYNCS.PHASECHK.TRANS64 P2, [R2+URZ+0x50000], R3 ;  /* 0x050000030200a5a7 */ /* 0x000ea4000804007f */
[----:B--2---:R-:W-:Y:S05]  /*1a510*/  @!P2 BRA `(.L_x_31) ;  /* 0xfffffffc00f0a947 */ /* 0x004fea000383ffff */
[----:B------:R-:W-:Y:S05]  /*1a520*/  BRA `(.L_x_97) ;  /* 0xffffff1c00507947 */ /* 0x000fea000383ffff */
.L_x_35:
[----:B-1----:R1:W2:Y:S02]  /*1a530*/  SYNCS.PHASECHK.TRANS64.TRYWAIT P1, [R0+URZ+0x50020], R3 ;  /* 0x05002003000075a7 */ /* 0x0022a4000802017f */
[----:B--2---:R-:W-:Y:S05]  /*1a540*/  @!P1 NANOSLEEP.SYNCS 0x989680 ;  /* 0x009896800000995d */ /* 0x004fea0003900000 */
[----:B------:R-:W2:Y:S02]  /*1a550*/  @!P1 SYNCS.PHASECHK.TRANS64 P1, [R0+URZ+0x50020], R3 ;  /* 0x05002003000095a7 */ /* 0x000ea4000802007f */
[----:B--2---:R-:W-:Y:S05]  /*1a560*/  @!P1 BRA `(.L_x_35) ;  /* 0xfffffffc00f09947 */ /* 0x004fea000383ffff */
[----:B------:R-:W-:Y:S05]  /*1a570*/  BRA `(.L_x_98) ;  /* 0xffffff9400a07947 */ /* 0x000fea000383ffff */
        .weak           $__internal_0_$__cuda_sm20_rcp_rn_f32_slowpath
        .type           $__internal_0_$__cuda_sm20_rcp_rn_f32_slowpath,@function
        .size           $__internal_0_$__cuda_sm20_rcp_rn_f32_slowpath,(.L_x_104 - $__internal_0_$__cuda_sm20_rcp_rn_f32_slowpath)
$__internal_0_$__cuda_sm20_rcp_rn_f32_slowpath:
[----:B------:R-:W-:Y:S01]  /*1a580*/  IMAD.SHL.U32 R2, R0, 0x2, RZ ;  /* 0x0000000200027824 */ /* 0x000fe200078e00ff */
[----:B------:R-:W-:Y:S04]  /*1a590*/  BSSY B2, `(.L_x_99) ;  /* 0x0000030000027945 */ /* 0x000fe80003800000 */
[----:B------:R-:W-:-:S04]  /*1a5a0*/  SHF.R.U32.HI R2, RZ, 0x18, R2 ;  /* 0x00000018ff027819 */ /* 0x000fc80000011602 */
[----:B------:R-:W-:-:S13]  /*1a5b0*/  ISETP.NE.U32.AND P0, PT, R2, RZ, PT ;  /* 0x000000ff0200720c */ /* 0x000fda0003f05070 */
[----:B------:R-:W-:Y:S05]  /*1a5c0*/  @P0 BRA `(.L_x_100) ;  /* 0x0000000000280947 */ /* 0x000fea0003800000 */
[----:B------:R-:W-:-:S04]  /*1a5d0*/  SHF.L.U32 R2, R0, 0x1, RZ ;  /* 0x0000000100027819 */ /* 0x000fc800000006ff */
[----:B------:R-:W-:-:S13]  /*1a5e0*/  ISETP.NE.AND P0, PT, R2, RZ, PT ;  /* 0x000000ff0200720c */ /* 0x000fda0003f05270 */
[----:B------:R-:W-:Y:S01]  /*1a5f0*/  @P0 FFMA R6, R0, 1.84467440737095516160e+19, RZ ;  /* 0x5f80000000060823 */ /* 0x000fe200000000ff */
[----:B------:R-:W-:Y:S08]  /*1a600*/  @!P0 MUFU.RCP R2, R0 ;  /* 0x0000000000028308 */ /* 0x000ff00000001000 */
[----:B------:R-:W1:Y:S02]  /*1a610*/  @P0 MUFU.RCP R3, R6 ;  /* 0x0000000600030308 */ /* 0x000e640000001000 */
[----:B-1----:R-:W-:-:S04]  /*1a620*/  @P0 FFMA R6, R6, R3, -1 ;  /* 0xbf80000006060423 */ /* 0x002fc80000000003 */
[----:B------:R-:W-:-:S04]  /*1a630*/  @P0 FADD.FTZ R6, -R6, -RZ ;  /* 0x800000ff06060221 */ /* 0x000fc80000010100 */
[----:B------:R-:W-:-:S04]  /*1a640*/  @P0 FFMA R3, R3, R6, R3 ;  /* 0x0000000603030223 */ /* 0x000fc80000000003 */
[----:B------:R-:W-:Y:S01]  /*1a650*/  @P0 FFMA R2, R3, 1.84467440737095516160e+19, RZ ;  /* 0x5f80000003020823 */ /* 0x000fe200000000ff */
[----:B------:R-:W-:Y:S06]  /*1a660*/  BRA `(.L_x_101) ;  /* 0x0000000000887947 */ /* 0x000fec0003800000 */
.L_x_100:
[----:B------:R-:W-:-:S04]  /*1a670*/  IADD3 R13, R2, -0xfd, RZ ;  /* 0xffffff03020d7810 */ /* 0x000fc80007ffe0ff */
[----:B------:R-:W-:-:S13]  /*1a680*/  ISETP.GT.U32.AND P0, PT, R13, 0x1, PT ;  /* 0x000000010d00780c */ /* 0x000fda0003f04070 */
[----:B------:R-:W-:Y:S05]  /*1a690*/  @P0 BRA `(.L_x_102) ;  /* 0x0000000000780947 */ /* 0x000fea0003800000 */
[----:B------:R-:W-:Y:S01]  /*1a6a0*/  LOP3.LUT R6, R0, 0x7fffff, RZ, 0xc0, !PT ;  /* 0x007fffff00067812 */ /* 0x000fe200078ec0ff */
[----:B------:R-:W-:Y:S01]  /*1a6b0*/  IMAD.MOV.U32 R16, RZ, RZ, 0x3 ;  /* 0x00000003ff107424 */ /* 0x000fe200078e00ff */
[----:B------:R-:W-:Y:S02]  /*1a6c0*/  IADD3 R2, R2, -0xfc, RZ ;  /* 0xffffff0402027810 */ /* 0x000fe40007ffe0ff */
[----:B------:R-:W-:Y:S02]  /*1a6d0*/  LOP3.LUT R6, R6, 0x3f800000, RZ, 0xfc, !PT ;  /* 0x3f80000006067812 */ /* 0x000fe400078efcff */
[----:B------:R-:W-:Y:S02]  /*1a6e0*/  SHF.L.U32 R16, R16, R13, RZ ;  /* 0x0000000d10107219 */ /* 0x000fe400000006ff */
[----:B------:R-:W1:Y:S02]  /*1a6f0*/  MUFU.RCP R3, R6 ;  /* 0x0000000600037308 */ /* 0x000e640000001000 */
[----:B-1----:R-:W-:-:S04]  /*1a700*/  FFMA R7, R6, R3, -1 ;  /* 0xbf80000006077423 */ /* 0x002fc80000000003 */
[----:B------:R-:W-:-:S04]  /*1a710*/  FADD.FTZ R7, -R7, -RZ ;  /* 0x800000ff07077221 */ /* 0x000fc80000010100 */
[CCC-:B------:R-:W-:Y:S01]  /*1a720*/  FFMA.RM R6, R3.reuse, R7.reuse, R3.reuse ;  /* 0x0000000703067223 */ /* 0x1c0fe20000004003 */
[----:B------:R-:W-:-:S05]  /*1a730*/  FFMA.RP R3, R3, R7, R3 ;  /* 0x0000000703037223 */ /* 0x000fca0000008003 */
[C---:B------:R-:W-:Y:S02]  /*1a740*/  FSETP.NEU.FTZ.AND P0, PT, R6.reuse, R3, PT ;  /* 0x000000030600720b */ /* 0x040fe40003f1d000 */
[----:B------:R-:W-:Y:S02]  /*1a750*/  LOP3.LUT R3, R6, 0x7fffff, RZ, 0xc0, !PT ;  /* 0x007fffff06037812 */ /* 0x000fe400078ec0ff */
[----:B------:R-:W-:Y:S02]  /*1a760*/  SEL R6, RZ, 0xffffffff, !P0 ;  /* 0xffffffffff067807 */ /* 0x000fe40004000000 */
[----:B------:R-:W-:Y:S02]  /*1a770*/  LOP3.LUT R3, R3, 0x800000, RZ, 0xfc, !PT ;  /* 0x0080000003037812 */ /* 0x000fe400078efcff */
[----:B------:R-:W-:Y:S02]  /*1a780*/  IADD3 R7, -R6, RZ, RZ ;  /* 0x000000ff06077210 */ /* 0x000fe40007ffe1ff */
[----:B------:R-:W-:-:S02]  /*1a790*/  LOP3.LUT R16, R16, R3, RZ, 0xc0, !PT ;  /* 0x0000000310107212 */ /* 0x000fc400078ec0ff */
[-CC-:B------:R-:W-:Y:S02]  /*1a7a0*/  LOP3.LUT P1, RZ, R7, R13.reuse, R3.reuse, 0xf8, !PT ;  /* 0x0000000d07ff7212 */ /* 0x180fe4000782f803 */
[----:B------:R-:W-:Y:S02]  /*1a7b0*/  SHF.R.U32.HI R6, RZ, R13, R16 ;  /* 0x0000000dff067219 */ /* 0x000fe40000011610 */
[----:B------:R-:W-:Y:S02]  /*1a7c0*/  SHF.R.U32.HI R2, RZ, R2, R3 ;  /* 0x00000002ff027219 */ /* 0x000fe40000011603 */
[C---:B------:R-:W-:Y:S02]  /*1a7d0*/  LOP3.LUT P0, RZ, R6.reuse, 0x1, RZ, 0xc0, !PT ;  /* 0x0000000106ff7812 */ /* 0x040fe4000780c0ff */
[----:B------:R-:W-:-:S04]  /*1a7e0*/  LOP3.LUT P2, RZ, R6, 0x2, RZ, 0xc0, !PT ;  /* 0x0000000206ff7812 */ /* 0x000fc8000784c0ff */
[----:B------:R-:W-:Y:S02]  /*1a7f0*/  PLOP3.LUT P0, PT, P0, P1, P2, 0xe0, 0x0 ;  /* 0x000000000000781c */ /* 0x000fe40000703c20 */
[----:B------:R-:W-:Y:S02]  /*1a800*/  LOP3.LUT P1, RZ, R0, 0x7fffff, RZ, 0xc0, !PT ;  /* 0x007fffff00ff7812 */ /* 0x000fe4000782c0ff */
[----:B------:R-:W-:-:S05]  /*1a810*/  SEL R3, RZ, 0x1, !P0 ;  /* 0x00000001ff037807 */ /* 0x000fca0004000000 */
[----:B------:R-:W-:-:S05]  /*1a820*/  IMAD.MOV R3, RZ, RZ, -R3 ;  /* 0x000000ffff037224 */ /* 0x000fca00078e0a03 */
[----:B------:R-:W-:-:S13]  /*1a830*/  ISETP.GE.AND P0, PT, R3, RZ, PT ;  /* 0x000000ff0300720c */ /* 0x000fda0003f06270 */
[----:B------:R-:W-:-:S04]  /*1a840*/  @!P0 IADD3 R2, R2, 0x1, RZ ;  /* 0x0000000102028810 */ /* 0x000fc80007ffe0ff */
[----:B------:R-:W-:-:S04]  /*1a850*/  @!P1 SHF.L.U32 R2, R2, 0x1, RZ ;  /* 0x0000000102029819 */ /* 0x000fc800000006ff */
[----:B------:R-:W-:Y:S01]  /*1a860*/  LOP3.LUT R2, R2, 0x80000000, R0, 0xf8, !PT ;  /* 0x8000000002027812 */ /* 0x000fe200078ef800 */
[----:B------:R-:W-:Y:S06]  /*1a870*/  BRA `(.L_x_101) ;  /* 0x0000000000047947 */ /* 0x000fec0003800000 */
.L_x_102:
[----:B------:R1:W2:Y:S02]  /*1a880*/  MUFU.RCP R2, R0 ;  /* 0x0000000000027308 */ /* 0x0002a40000001000 */
.L_x_101:
[----:B------:R-:W-:Y:S05]  /*1a890*/  BSYNC B2 ;  /* 0x0000000000027941 */ /* 0x000fea0003800000 */
.L_x_99:
[----:B--2---:R-:W-:Y:S01]  /*1a8a0*/  IMAD.MOV.U32 R6, RZ, RZ, R2 ;  /* 0x000000ffff067224 */ /* 0x004fe200078e0002 */
[----:B------:R-:W-:Y:S02]  /*1a8b0*/  MOV R2, R8 ;  /* 0x0000000800027202 */ /* 0x000fe40000000f00 */
[----:B------:R-:W-:-:S04]  /*1a8c0*/  MOV R3, 0x0 ;  /* 0x0000000000037802 */ /* 0x000fc80000000f00 */
[----:B-1----:R-:W-:Y:S05]  /*1a8d0*/  RET.REL.NODEC R2 `(_ZN7cutlass13device_kernelINS_4fmha6kernel13FmhaKernelTmaINS1_10collective15FmhaMainloopTmaINS_6half_tEfN4cute5tupleIJNS7_1CILi64EEESA_NS9_ILi512EEEEEENS4_13DefaultFusionEJEEENS4_15FmhaFwdEpilogueIS6_fNS8_IJSA_SB_SA_EEEEEJEEEEEvNT_6ParamsE) ;  /* 0xfffffe5402c87950 */ /* 0x002fea0003c3ffff */
.L_x_103:
[----:B------:R-:W-:-:S00]  /*1a8e0*/  BRA `(.L_x_103) ;  /* 0xfffffffc00fc7947 */ /* 0x000fc0000383ffff */
[----:B------:R-:W-:-:S00]  /*1a8f0*/  NOP ;  /* 0x0000000000007918 */ /* 0x000fc00000000000 */
        /* <DEDUP_REMOVED lines=8> */
.L_x_104:


//--------------------- .nv.global.init           --------------------------
	.section	.nv.global.init,"aw",@progbits
.nv.global.init:
	.type		$str$23,@object
	.size		$str$23,($str$24 - $str$23)
$str$23:
        /*0000*/ 	.byte	0x28, 0x61, 0x64, 0x64, 0x72, 0x65, 0x73, 0x73, 0x20, 0x26, 0x20, 0x6d, 0x61, 0x73, 0x6b, 0x29
        /*0010*/ 	.byte	0x20, 0x3d, 0x3d, 0x20, 0x30, 0x00
	.type		$str$24,@object
	.size		$str$24,(__unnamed_1 - $str$24)
$str$24:
        /*0016*/ 	.byte	0x2f, 0x74, 0x6d, 0x70, 0x2f, 0x63, 0x75, 0x74, 0x6c, 0x61, 0x73, 0x73, 0x5f, 0x73, 0x77, 0x65
        /*0026*/ 	.byte	0x65, 0x70, 0x5f, 0x73, 0x72, 0x63, 0x2f, 0x69, 0x6e, 0x63, 0x6c, 0x75, 0x64, 0x65, 0x2f, 0x63
        /*0036*/ 	.byte	0x75, 0x74, 0x65, 0x2f, 0x70, 0x6f, 0x69, 0x6e, 0x74, 0x65, 0x72, 0x5f, 0x66, 0x6c, 0x61, 0x67
        /*0046*/ 	.byte	0x67, 0x65, 0x64, 0x2e, 0x68, 0x70, 0x70, 0x00
	.type		__unnamed_1,@object
	.size		__unnamed_1,(__unnamed_2 - __unnamed_1)
__unnamed_1:
        /* <DEDUP_REMOVED lines=28> */
        /*020e*/ 	.byte	0x3e, 0x3e, 0x3e, 0x3e, 0x3e, 0x5d, 0x00
	.type		__unnamed_2,@object
	.size		__unnamed_2,(.L_1 - __unnamed_2)
__unnamed_2:
        /* <DEDUP_REMOVED lines=29> */
.L_1:


//--------------------- .nv.shared._ZN7cutlass13device_kernelINS_4fmha6kernel13FmhaKernelTmaINS1_10collective15FmhaMainloopTmaINS_6half_tEfN4cute5tupleIJNS7_1CILi64EEESA_NS9_ILi512EEEEEENS4_13DefaultFusionEJEEENS4_15FmhaFwdEpilogueIS6_fNS8_IJSA_SB_SA_EEEEEJEEEEEvNT_6ParamsE --------------------------
	.section	.nv.shared._ZN7cutlass13device_kernelINS_4fmha6kernel13FmhaKernelTmaINS1_10collective15FmhaMainloopTmaINS_6half_tEfN4cute5tupleIJNS7_1CILi64EEESA_NS9_ILi512EEEEEENS4_13DefaultFusionEJEEENS4_15FmhaFwdEpilogueIS6_fNS8_IJSA_SB_SA_EEEEEJEEEEEvNT_6ParamsE,"aw",@nobits
	.sectionflags	@""
	.align	16
	.zero		1024


//--------------------- .nv.shared.reserved.0     --------------------------
	.section	.nv.shared.reserved.0,"aw",@nobits
	.weak		__nv_reservedSMEM_offset_0_alias
	.size		__nv_reservedSMEM_offset_0_alias, 0, 0
	.other		__nv_reservedSMEM_offset_0_alias,@"STO_CUDA_RESERVED_SHARED STV_DEFAULT"
__nv_reservedSMEM_offset_0_alias:
	.zero		0


//--------------------- .nv.global                --------------------------
	.section	.nv.global,"aw",@nobits
.nv.global:
	.type		_ZN39_INTERNAL_1e7ab15f_4_k_cu_33f3b42f_27814cute1_E,@object
	.size		_ZN39_INTERNAL_1e7ab15f_4_k_cu_33f3b42f_27814cute1_E,(_ZN39_INTERNAL_1e7ab15f_4_k_cu_33f3b42f_27814cuda3std3__45__cpo6cbeginE - _ZN39_INTERNAL_1e7ab15f_4_k_cu_33f3b42f_27814cute1_E)
_ZN39_INTERNAL_1e7ab15f_4_k_cu_33f3b42f_27814cute1_E:
	.zero		1
	.type		_ZN39_INTERNAL_1e7ab15f_4_k_cu_33f3b42f_27814cuda3std3__45__cpo6cbeginE,@object
	.size		_ZN39_INTERNAL_1e7ab15f_4_k_cu_33f3b42f_27814cuda3std3__45__cpo6cbeginE,(_ZN39_INTERNAL_1e7ab15f_4_k_cu_33f3b42f_27814cuda3std3__48in_placeE - _ZN39_INTERNAL_1e7ab15f_4_k_cu_33f3b42f_27814cuda3std3__45__cpo6cbeginE)
_ZN39_INTERNAL_1e7ab15f_4_k_cu_33f3b42f_27814cuda3std3__45__cpo6cbeginE:
	.zero		1
	.type		_ZN39_INTERNAL_1e7ab15f_4_k_cu_33f3b42f_27814cuda3std3__48in_placeE,@object
	.size		_ZN39_INTERNAL_1e7ab15f_4_k_cu_33f3b42f_27814cuda3std3__48in_placeE,(_ZN39_INTERNAL_1e7ab15f_4_k_cu_33f3b42f_27814cuda3std6ranges3__45__cpo9iter_moveE - _ZN39_INTERNAL_1e7ab15f_4_k_cu_33f3b42f_27814cuda3std3__48in_placeE)
_ZN39_INTERNAL_1e7ab15f_4_k_cu_33f3b42f_27814cuda3std3__48in_placeE:
	.zero		1
	.type		_ZN39_INTERNAL_1e7ab15f_4_k_cu_33f3b42f_27814cuda3std6ranges3__45__cpo9iter_moveE,@object
	.size		_ZN39_INTERNAL_1e7ab15f_4_k_cu_33f3b42f_27814cuda3std6ranges3__45__cpo9iter_moveE,(_ZN39_INTERNAL_1e7ab15f_4_k_cu_33f3b42f_27814cuda3std3__45__cpo5beginE - _ZN39_INTERNAL_1e7ab15f_4_k_cu_33f3b42f_27814cuda3std6ranges3__45__cpo9iter_moveE)
_ZN39_INTERNAL_1e7ab15f_4_k_cu_33f3b42f_27814cuda3std6ranges3__45__cpo9iter_moveE:
	.zero		1
	.type		_ZN39_INTERNAL_1e7ab15f_4_k_cu_33f3b42f_27814cuda3std3__45__cpo5beginE,@object
	.size		_ZN39_INTERNAL_1e7ab15f_4_k_cu_33f3b42f_27814cuda3std3__45__cpo5beginE,(_ZN39_INTERNAL_1e7ab15f_4_k_cu_33f3b42f_27814cuda3std3__441_GLOBAL__N__1e7ab15f_4_k_cu_33f3b42f_27816ignoreE - _ZN39_INTERNAL_1e7ab15f_4_k_cu_33f3b42f_27814cuda3std3__45__cpo5beginE)
_ZN39_INTERNAL_1e7ab15f_4_k_cu_33f3b42f_27814cuda3std3__45__cpo5beginE:
	.zero		1
	.type		_ZN39_INTERNAL_1e7ab15f_4_k_cu_33f3b42f_27814cuda3std3__441_GLOBAL__N__1e7ab15f_4_k_cu_33f3b42f_27816ignoreE,@object
	.size		_ZN39_INTERNAL_1e7ab15f_4_k_cu_33f3b42f_27814cuda3std3__441_GLOBAL__N__1e7ab15f_4_k_cu_33f3b42f_27816ignoreE,(_ZN39_INTERNAL_1e7ab15f_4_k_cu_33f3b42f_27814cute7productE - _ZN39_INTERNAL_1e7ab15f_4_k_cu_33f3b42f_27814cuda3std3__441_GLOBAL__N__1e7ab15f_4_k_cu_33f3b42f_27816ignoreE)
_ZN39_INTERNAL_1e7ab15f_4_k_cu_33f3b42f_27814cuda3std3__441_GLOBAL__N__1e7ab15f_4_k_cu_33f3b42f_27816ignoreE:
	.zero		1
	.type		_ZN39_INTERNAL_1e7ab15f_4_k_cu_33f3b42f_27814cute7productE,@object
	.size		_ZN39_INTERNAL_1e7ab15f_4_k_cu_33f3b42f_27814cute7productE,(_ZN39_INTERNAL_1e7ab15f_4_k_cu_33f3b42f_27814cuda3std3__45__cpo3endE - _ZN39_INTERNAL_1e7ab15f_4_k_cu_33f3b42f_27814cute7productE)
_ZN39_INTERNAL_1e7ab15f_4_k_cu_33f3b42f_27814cute7productE:
	.zero		1
	.type		_ZN39_INTERNAL_1e7ab15f_4_k_cu_33f3b42f_27814cuda3std3__45__cpo3endE,@object
	.size		_ZN39_INTERNAL_1e7ab15f_4_k_cu_33f3b42f_27814cuda3std3__45__cpo3endE,(_ZN39_INTERNAL_1e7ab15f_4_k_cu_33f3b42f_27814cuda3std3__419piecewise_constructE - _ZN39_INTERNAL_1e7ab15f_4_k_cu_33f3b42f_27814cuda3std3__45__cpo3endE)
_ZN39_INTERNAL_1e7ab15f_4_k_cu_33f3b42f_27814cuda3std3__45__cpo3endE:
	.zero		1
	.type		_ZN39_INTERNAL_1e7ab15f_4_k_cu_33f3b42f_27814cuda3std3__419piecewise_constructE,@object
	.size		_ZN39_INTERNAL_1e7ab15f_4_k_cu_33f3b42f_27814cuda3std3__419piecewise_constructE,(_ZN39_INTERNAL_1e7ab15f_4_k_cu_33f3b42f_27814cuda3std3__45__cpo4cendE - _ZN39_INTERNAL_1e7ab15f_4_k_cu_33f3b42f_27814cuda3std3__419piecewise_constructE)
_ZN39_INTERNAL_1e7ab15f_4_k_cu_33f3b42f_27814cuda3std3__419piecewise_constructE:
	.zero		1
	.type		_ZN39_INTERNAL_1e7ab15f_4_k_cu_33f3b42f_27814cuda3std3__45__cpo4cendE,@object
	.size		_ZN39_INTERNAL_1e7ab15f_4_k_cu_33f3b42f_27814cuda3std3__45__cpo4cendE,(_ZN39_INTERNAL_1e7ab15f_4_k_cu_33f3b42f_27814cuda3std6ranges3__45__cpo4swapE - _ZN39_INTERNAL_1e7ab15f_4_k_cu_33f3b42f_27814cuda3std3__45__cpo4cendE)
_ZN39_INTERNAL_1e7ab15f_4_k_cu_33f3b42f_27814cuda3std3__45__cpo4cendE:
	.zero		1
	.type		_ZN39_INTERNAL_1e7ab15f_4_k_cu_33f3b42f_27814cuda3std6ranges3__45__cpo4swapE,@object
	.size		_ZN39_INTERNAL_1e7ab15f_4_k_cu_33f3b42f_27814cuda3std6ranges3__45__cpo4swapE,(.L_9 - _ZN39_INTERNAL_1e7ab15f_4_k_cu_33f3b42f_27814cuda3std6ranges3__45__cpo4swapE)
_ZN39_INTERNAL_1e7ab15f_4_k_cu_33f3b42f_27814cuda3std6ranges3__45__cpo4swapE:
	.zero		1
.L_9:


//--------------------- .nv.constant0._ZN7cutlass13device_kernelINS_4fmha6kernel13FmhaKernelTmaINS1_10collective15FmhaMainloopTmaINS_6half_tEfN4cute5tupleIJNS7_1CILi64EEESA_NS9_ILi512EEEEEENS4_13DefaultFusionEJEEENS4_15FmhaFwdEpilogueIS6_fNS8_IJSA_SB_SA_EEEEEJEEEEEvNT_6ParamsE --------------------------
	.section	.nv.constant0._ZN7cutlass13device_kernelINS_4fmha6kernel13FmhaKernelTmaINS1_10collective15FmhaMainloopTmaINS_6half_tEfN4cute5tupleIJNS7_1CILi64EEESA_NS9_ILi512EEEEEENS4_13DefaultFusionEJEEENS4_15FmhaFwdEpilogueIS6_fNS8_IJSA_SB_SA_EEEEEJEEEEEvNT_6ParamsE,"a",@progbits
	.sectionflags	@""
	.align	4
.nv.constant0._ZN7cutlass13device_kernelINS_4fmha6kernel13FmhaKernelTmaINS1_10collective15FmhaMainloopTmaINS_6half_tEfN4cute5tupleIJNS7_1CILi64EEESA_NS9_ILi512EEEEEENS4_13DefaultFusionEJEEENS4_15FmhaFwdEpilogueIS6_fNS8_IJSA_SB_SA_EEEEEJEEEEEvNT_6ParamsE:
	.zero		2688


//--------------------- SYMBOLS --------------------------

	.type		.nv.reservedSmem.offset0,@object
	.size		.nv.reservedSmem.offset0,0x4
	.type		__assertfail,@function
